//
// Generated by NVIDIA NVVM Compiler
//
// Compiler Build ID: CL-36424714
// Cuda compilation tools, release 13.0, V13.0.88
// Based on NVVM 20.0.0
//

.version 9.0
.target sm_100
.address_size 64

	// .globl	_Z7matmultiPdS_S_
// _ZZ12matmult_smemiPdS_S_E3s_x has been demoted

.visible .entry _Z7matmultiPdS_S_(
	.param .u32 _Z7matmultiPdS_S__param_0,
	.param .u64 .ptr .align 1 _Z7matmultiPdS_S__param_1,
	.param .u64 .ptr .align 1 _Z7matmultiPdS_S__param_2,
	.param .u64 .ptr .align 1 _Z7matmultiPdS_S__param_3
)
{
	.reg .pred 	%p<11>;
	.reg .b32 	%r<39>;
	.reg .b64 	%rd<73>;
	.reg .b64 	%fd<112>;

	ld.param.u32 	%r22, [_Z7matmultiPdS_S__param_0];
	ld.param.u64 	%rd23, [_Z7matmultiPdS_S__param_1];
	ld.param.u64 	%rd24, [_Z7matmultiPdS_S__param_2];
	cvta.to.global.u64 	%rd1, %rd24;
	cvta.to.global.u64 	%rd2, %rd23;
	mov.u32 	%r23, %ctaid.x;
	mov.u32 	%r24, %ntid.x;
	mov.u32 	%r25, %tid.x;
	mad.lo.s32 	%r1, %r23, %r24, %r25;
	setp.ge.s32 	%p1, %r1, %r22;
	@%p1 bra 	$L__BB0_15;
	setp.lt.s32 	%p2, %r22, 1;
	mov.f64 	%fd111, 0d0000000000000000;
	@%p2 bra 	$L__BB0_14;
	add.s32 	%r27, %r22, -1;
	and.b32  	%r2, %r22, 15;
	setp.lt.u32 	%p3, %r27, 15;
	mov.f64 	%fd111, 0d0000000000000000;
	mov.b32 	%r35, 0;
	@%p3 bra 	$L__BB0_5;
	and.b32  	%r35, %r22, 2147483632;
	neg.s32 	%r33, %r35;
	mul.wide.u32 	%rd3, %r22, 120;
	mul.wide.u32 	%rd4, %r22, 112;
	mul.wide.u32 	%rd5, %r22, 104;
	mul.wide.u32 	%rd6, %r22, 96;
	mul.wide.u32 	%rd7, %r22, 88;
	mul.wide.u32 	%rd8, %r22, 80;
	mul.wide.u32 	%rd9, %r22, 72;
	mul.wide.u32 	%rd10, %r22, 64;
	mul.wide.u32 	%rd11, %r22, 56;
	mul.wide.u32 	%rd12, %r22, 48;
	mul.wide.u32 	%rd13, %r22, 40;
	mul.wide.u32 	%rd14, %r22, 32;
	mul.wide.u32 	%rd15, %r22, 24;
	add.s64 	%rd71, %rd1, 64;
	mov.f64 	%fd111, 0d0000000000000000;
	shl.b32 	%r29, %r22, 4;
	mov.u32 	%r32, %r1;
$L__BB0_4:
	.pragma "nounroll";
	mul.wide.s32 	%rd25, %r32, 8;
	add.s64 	%rd26, %rd2, %rd25;
	ld.global.f64 	%fd18, [%rd26];
	ld.global.f64 	%fd19, [%rd71+-64];
	fma.rn.f64 	%fd20, %fd18, %fd19, %fd111;
	mul.wide.u32 	%rd27, %r22, 8;
	add.s64 	%rd28, %rd26, %rd27;
	ld.global.f64 	%fd21, [%rd28];
	ld.global.f64 	%fd22, [%rd71+-56];
	fma.rn.f64 	%fd23, %fd21, %fd22, %fd20;
	mul.wide.u32 	%rd29, %r22, 16;
	add.s64 	%rd30, %rd26, %rd29;
	ld.global.f64 	%fd24, [%rd30];
	ld.global.f64 	%fd25, [%rd71+-48];
	fma.rn.f64 	%fd26, %fd24, %fd25, %fd23;
	add.s64 	%rd31, %rd26, %rd15;
	ld.global.f64 	%fd27, [%rd31];
	ld.global.f64 	%fd28, [%rd71+-40];
	fma.rn.f64 	%fd29, %fd27, %fd28, %fd26;
	add.s64 	%rd32, %rd26, %rd14;
	ld.global.f64 	%fd30, [%rd32];
	ld.global.f64 	%fd31, [%rd71+-32];
	fma.rn.f64 	%fd32, %fd30, %fd31, %fd29;
	add.s64 	%rd33, %rd26, %rd13;
	ld.global.f64 	%fd33, [%rd33];
	ld.global.f64 	%fd34, [%rd71+-24];
	fma.rn.f64 	%fd35, %fd33, %fd34, %fd32;
	add.s64 	%rd34, %rd26, %rd12;
	ld.global.f64 	%fd36, [%rd34];
	ld.global.f64 	%fd37, [%rd71+-16];
	fma.rn.f64 	%fd38, %fd36, %fd37, %fd35;
	add.s64 	%rd35, %rd26, %rd11;
	ld.global.f64 	%fd39, [%rd35];
	ld.global.f64 	%fd40, [%rd71+-8];
	fma.rn.f64 	%fd41, %fd39, %fd40, %fd38;
	add.s64 	%rd36, %rd26, %rd10;
	ld.global.f64 	%fd42, [%rd36];
	ld.global.f64 	%fd43, [%rd71];
	fma.rn.f64 	%fd44, %fd42, %fd43, %fd41;
	add.s64 	%rd37, %rd26, %rd9;
	ld.global.f64 	%fd45, [%rd37];
	ld.global.f64 	%fd46, [%rd71+8];
	fma.rn.f64 	%fd47, %fd45, %fd46, %fd44;
	add.s64 	%rd38, %rd26, %rd8;
	ld.global.f64 	%fd48, [%rd38];
	ld.global.f64 	%fd49, [%rd71+16];
	fma.rn.f64 	%fd50, %fd48, %fd49, %fd47;
	add.s64 	%rd39, %rd26, %rd7;
	ld.global.f64 	%fd51, [%rd39];
	ld.global.f64 	%fd52, [%rd71+24];
	fma.rn.f64 	%fd53, %fd51, %fd52, %fd50;
	add.s64 	%rd40, %rd26, %rd6;
	ld.global.f64 	%fd54, [%rd40];
	ld.global.f64 	%fd55, [%rd71+32];
	fma.rn.f64 	%fd56, %fd54, %fd55, %fd53;
	add.s64 	%rd41, %rd26, %rd5;
	ld.global.f64 	%fd57, [%rd41];
	ld.global.f64 	%fd58, [%rd71+40];
	fma.rn.f64 	%fd59, %fd57, %fd58, %fd56;
	add.s64 	%rd42, %rd26, %rd4;
	ld.global.f64 	%fd60, [%rd42];
	ld.global.f64 	%fd61, [%rd71+48];
	fma.rn.f64 	%fd62, %fd60, %fd61, %fd59;
	add.s64 	%rd43, %rd26, %rd3;
	ld.global.f64 	%fd63, [%rd43];
	ld.global.f64 	%fd64, [%rd71+56];
	fma.rn.f64 	%fd111, %fd63, %fd64, %fd62;
	add.s32 	%r33, %r33, 16;
	add.s32 	%r32, %r32, %r29;
	add.s64 	%rd71, %rd71, 128;
	setp.ne.s32 	%p4, %r33, 0;
	@%p4 bra 	$L__BB0_4;
$L__BB0_5:
	setp.eq.s32 	%p5, %r2, 0;
	@%p5 bra 	$L__BB0_14;
	and.b32  	%r10, %r22, 7;
	setp.lt.u32 	%p6, %r2, 8;
	@%p6 bra 	$L__BB0_8;
	mad.lo.s32 	%r30, %r35, %r22, %r1;
	mul.wide.s32 	%rd44, %r30, 8;
	add.s64 	%rd45, %rd2, %rd44;
	ld.global.f64 	%fd66, [%rd45];
	mul.wide.u32 	%rd46, %r35, 8;
	add.s64 	%rd47, %rd1, %rd46;
	ld.global.f64 	%fd67, [%rd47];
	fma.rn.f64 	%fd68, %fd66, %fd67, %fd111;
	mul.wide.u32 	%rd48, %r22, 8;
	add.s64 	%rd49, %rd45, %rd48;
	ld.global.f64 	%fd69, [%rd49];
	ld.global.f64 	%fd70, [%rd47+8];
	fma.rn.f64 	%fd71, %fd69, %fd70, %fd68;
	add.s64 	%rd50, %rd49, %rd48;
	ld.global.f64 	%fd72, [%rd50];
	ld.global.f64 	%fd73, [%rd47+16];
	fma.rn.f64 	%fd74, %fd72, %fd73, %fd71;
	add.s64 	%rd51, %rd50, %rd48;
	ld.global.f64 	%fd75, [%rd51];
	ld.global.f64 	%fd76, [%rd47+24];
	fma.rn.f64 	%fd77, %fd75, %fd76, %fd74;
	add.s64 	%rd52, %rd51, %rd48;
	ld.global.f64 	%fd78, [%rd52];
	ld.global.f64 	%fd79, [%rd47+32];
	fma.rn.f64 	%fd80, %fd78, %fd79, %fd77;
	add.s64 	%rd53, %rd52, %rd48;
	ld.global.f64 	%fd81, [%rd53];
	ld.global.f64 	%fd82, [%rd47+40];
	fma.rn.f64 	%fd83, %fd81, %fd82, %fd80;
	add.s64 	%rd54, %rd53, %rd48;
	ld.global.f64 	%fd84, [%rd54];
	ld.global.f64 	%fd85, [%rd47+48];
	fma.rn.f64 	%fd86, %fd84, %fd85, %fd83;
	add.s64 	%rd55, %rd54, %rd48;
	ld.global.f64 	%fd87, [%rd55];
	ld.global.f64 	%fd88, [%rd47+56];
	fma.rn.f64 	%fd111, %fd87, %fd88, %fd86;
	add.s32 	%r35, %r35, 8;
$L__BB0_8:
	setp.eq.s32 	%p7, %r10, 0;
	@%p7 bra 	$L__BB0_14;
	and.b32  	%r13, %r22, 3;
	setp.lt.u32 	%p8, %r10, 4;
	@%p8 bra 	$L__BB0_11;
	mad.lo.s32 	%r31, %r35, %r22, %r1;
	mul.wide.s32 	%rd56, %r31, 8;
	add.s64 	%rd57, %rd2, %rd56;
	ld.global.f64 	%fd90, [%rd57];
	mul.wide.u32 	%rd58, %r35, 8;
	add.s64 	%rd59, %rd1, %rd58;
	ld.global.f64 	%fd91, [%rd59];
	fma.rn.f64 	%fd92, %fd90, %fd91, %fd111;
	mul.wide.u32 	%rd60, %r22, 8;
	add.s64 	%rd61, %rd57, %rd60;
	ld.global.f64 	%fd93, [%rd61];
	ld.global.f64 	%fd94, [%rd59+8];
	fma.rn.f64 	%fd95, %fd93, %fd94, %fd92;
	add.s64 	%rd62, %rd61, %rd60;
	ld.global.f64 	%fd96, [%rd62];
	ld.global.f64 	%fd97, [%rd59+16];
	fma.rn.f64 	%fd98, %fd96, %fd97, %fd95;
	add.s64 	%rd63, %rd62, %rd60;
	ld.global.f64 	%fd99, [%rd63];
	ld.global.f64 	%fd100, [%rd59+24];
	fma.rn.f64 	%fd111, %fd99, %fd100, %fd98;
	add.s32 	%r35, %r35, 4;
$L__BB0_11:
	setp.eq.s32 	%p9, %r13, 0;
	@%p9 bra 	$L__BB0_14;
	mul.wide.u32 	%rd64, %r35, 8;
	add.s64 	%rd72, %rd1, %rd64;
	mad.lo.s32 	%r38, %r35, %r22, %r1;
	neg.s32 	%r37, %r13;
$L__BB0_13:
	.pragma "nounroll";
	mul.wide.s32 	%rd65, %r38, 8;
	add.s64 	%rd66, %rd2, %rd65;
	ld.global.f64 	%fd101, [%rd66];
	ld.global.f64 	%fd102, [%rd72];
	fma.rn.f64 	%fd111, %fd101, %fd102, %fd111;
	add.s64 	%rd72, %rd72, 8;
	add.s32 	%r38, %r38, %r22;
	add.s32 	%r37, %r37, 1;
	setp.ne.s32 	%p10, %r37, 0;
	@%p10 bra 	$L__BB0_13;
$L__BB0_14:
	ld.param.u64 	%rd70, [_Z7matmultiPdS_S__param_3];
	cvta.to.global.u64 	%rd67, %rd70;
	mul.wide.s32 	%rd68, %r1, 8;
	add.s64 	%rd69, %rd67, %rd68;
	st.global.f64 	[%rd69], %fd111;
$L__BB0_15:
	ret;

}
	// .globl	_Z12matmult_smemiPdS_S_
.visible .entry _Z12matmult_smemiPdS_S_(
	.param .u32 _Z12matmult_smemiPdS_S__param_0,
	.param .u64 .ptr .align 1 _Z12matmult_smemiPdS_S__param_1,
	.param .u64 .ptr .align 1 _Z12matmult_smemiPdS_S__param_2,
	.param .u64 .ptr .align 1 _Z12matmult_smemiPdS_S__param_3
)
{
	.reg .pred 	%p<12>;
	.reg .b32 	%r<58>;
	.reg .b64 	%rd<47>;
	.reg .b64 	%fd<113>;
	// demoted variable
	.shared .align 8 .b8 _ZZ12matmult_smemiPdS_S_E3s_x[8000];
	ld.param.u32 	%r28, [_Z12matmult_smemiPdS_S__param_0];
	ld.param.u64 	%rd4, [_Z12matmult_smemiPdS_S__param_1];
	ld.param.u64 	%rd2, [_Z12matmult_smemiPdS_S__param_2];
	ld.param.u64 	%rd3, [_Z12matmult_smemiPdS_S__param_3];
	cvta.to.global.u64 	%rd1, %rd4;
	mov.u32 	%r29, %tid.x;
	mov.u32 	%r30, %ctaid.x;
	mov.u32 	%r31, %ntid.x;
	mad.lo.s32 	%r1, %r30, %r31, %r29;
	setp.ge.s32 	%p1, %r1, %r28;
	@%p1 bra 	$L__BB1_2;
	cvta.to.global.u64 	%rd5, %rd2;
	mul.wide.s32 	%rd6, %r1, 8;
	add.s64 	%rd7, %rd5, %rd6;
	ld.global.f64 	%fd14, [%rd7];
	shl.b32 	%r32, %r1, 3;
	mov.u32 	%r33, _ZZ12matmult_smemiPdS_S_E3s_x;
	add.s32 	%r34, %r33, %r32;
	st.shared.f64 	[%r34], %fd14;
$L__BB1_2:
	setp.ge.s32 	%p2, %r1, %r28;
	bar.sync 	0;
	@%p2 bra 	$L__BB1_17;
	setp.lt.s32 	%p3, %r28, 1;
	mov.f64 	%fd112, 0d0000000000000000;
	@%p3 bra 	$L__BB1_16;
	add.s32 	%r36, %r28, -1;
	and.b32  	%r2, %r28, 15;
	setp.lt.u32 	%p4, %r36, 15;
	mov.f64 	%fd112, 0d0000000000000000;
	mov.b32 	%r53, 0;
	@%p4 bra 	$L__BB1_7;
	and.b32  	%r53, %r28, 2147483632;
	neg.s32 	%r51, %r53;
	mov.u32 	%r38, _ZZ12matmult_smemiPdS_S_E3s_x;
	add.s32 	%r49, %r38, 64;
	shl.b32 	%r5, %r28, 4;
	mov.f64 	%fd112, 0d0000000000000000;
	mul.wide.u32 	%rd10, %r28, 8;
	mov.u32 	%r50, %r1;
$L__BB1_6:
	.pragma "nounroll";
	mul.wide.s32 	%rd8, %r50, 8;
	add.s64 	%rd9, %rd1, %rd8;
	ld.global.f64 	%fd19, [%rd9];
	ld.shared.f64 	%fd20, [%r49+-64];
	fma.rn.f64 	%fd21, %fd19, %fd20, %fd112;
	add.s64 	%rd11, %rd9, %rd10;
	ld.global.f64 	%fd22, [%rd11];
	ld.shared.f64 	%fd23, [%r49+-56];
	fma.rn.f64 	%fd24, %fd22, %fd23, %fd21;
	add.s64 	%rd12, %rd11, %rd10;
	ld.global.f64 	%fd25, [%rd12];
	ld.shared.f64 	%fd26, [%r49+-48];
	fma.rn.f64 	%fd27, %fd25, %fd26, %fd24;
	add.s64 	%rd13, %rd12, %rd10;
	ld.global.f64 	%fd28, [%rd13];
	ld.shared.f64 	%fd29, [%r49+-40];
	fma.rn.f64 	%fd30, %fd28, %fd29, %fd27;
	add.s64 	%rd14, %rd13, %rd10;
	ld.global.f64 	%fd31, [%rd14];
	ld.shared.f64 	%fd32, [%r49+-32];
	fma.rn.f64 	%fd33, %fd31, %fd32, %fd30;
	add.s64 	%rd15, %rd14, %rd10;
	ld.global.f64 	%fd34, [%rd15];
	ld.shared.f64 	%fd35, [%r49+-24];
	fma.rn.f64 	%fd36, %fd34, %fd35, %fd33;
	add.s64 	%rd16, %rd15, %rd10;
	ld.global.f64 	%fd37, [%rd16];
	ld.shared.f64 	%fd38, [%r49+-16];
	fma.rn.f64 	%fd39, %fd37, %fd38, %fd36;
	add.s64 	%rd17, %rd16, %rd10;
	ld.global.f64 	%fd40, [%rd17];
	ld.shared.f64 	%fd41, [%r49+-8];
	fma.rn.f64 	%fd42, %fd40, %fd41, %fd39;
	add.s64 	%rd18, %rd17, %rd10;
	ld.global.f64 	%fd43, [%rd18];
	ld.shared.f64 	%fd44, [%r49];
	fma.rn.f64 	%fd45, %fd43, %fd44, %fd42;
	add.s64 	%rd19, %rd18, %rd10;
	ld.global.f64 	%fd46, [%rd19];
	ld.shared.f64 	%fd47, [%r49+8];
	fma.rn.f64 	%fd48, %fd46, %fd47, %fd45;
	add.s64 	%rd20, %rd19, %rd10;
	ld.global.f64 	%fd49, [%rd20];
	ld.shared.f64 	%fd50, [%r49+16];
	fma.rn.f64 	%fd51, %fd49, %fd50, %fd48;
	add.s64 	%rd21, %rd20, %rd10;
	ld.global.f64 	%fd52, [%rd21];
	ld.shared.f64 	%fd53, [%r49+24];
	fma.rn.f64 	%fd54, %fd52, %fd53, %fd51;
	add.s64 	%rd22, %rd21, %rd10;
	ld.global.f64 	%fd55, [%rd22];
	ld.shared.f64 	%fd56, [%r49+32];
	fma.rn.f64 	%fd57, %fd55, %fd56, %fd54;
	add.s64 	%rd23, %rd22, %rd10;
	ld.global.f64 	%fd58, [%rd23];
	ld.shared.f64 	%fd59, [%r49+40];
	fma.rn.f64 	%fd60, %fd58, %fd59, %fd57;
	add.s64 	%rd24, %rd23, %rd10;
	ld.global.f64 	%fd61, [%rd24];
	ld.shared.f64 	%fd62, [%r49+48];
	fma.rn.f64 	%fd63, %fd61, %fd62, %fd60;
	add.s64 	%rd25, %rd24, %rd10;
	ld.global.f64 	%fd64, [%rd25];
	ld.shared.f64 	%fd65, [%r49+56];
	fma.rn.f64 	%fd112, %fd64, %fd65, %fd63;
	add.s32 	%r51, %r51, 16;
	add.s32 	%r50, %r50, %r5;
	add.s32 	%r49, %r49, 128;
	setp.ne.s32 	%p5, %r51, 0;
	@%p5 bra 	$L__BB1_6;
$L__BB1_7:
	setp.eq.s32 	%p6, %r2, 0;
	@%p6 bra 	$L__BB1_16;
	and.b32  	%r13, %r28, 7;
	setp.lt.u32 	%p7, %r2, 8;
	@%p7 bra 	$L__BB1_10;
	mad.lo.s32 	%r39, %r53, %r28, %r1;
	mul.wide.s32 	%rd26, %r39, 8;
	add.s64 	%rd27, %rd1, %rd26;
	ld.global.f64 	%fd67, [%rd27];
	shl.b32 	%r40, %r53, 3;
	mov.u32 	%r41, _ZZ12matmult_smemiPdS_S_E3s_x;
	add.s32 	%r42, %r41, %r40;
	ld.shared.f64 	%fd68, [%r42];
	fma.rn.f64 	%fd69, %fd67, %fd68, %fd112;
	mul.wide.u32 	%rd28, %r28, 8;
	add.s64 	%rd29, %rd27, %rd28;
	ld.global.f64 	%fd70, [%rd29];
	ld.shared.f64 	%fd71, [%r42+8];
	fma.rn.f64 	%fd72, %fd70, %fd71, %fd69;
	add.s64 	%rd30, %rd29, %rd28;
	ld.global.f64 	%fd73, [%rd30];
	ld.shared.f64 	%fd74, [%r42+16];
	fma.rn.f64 	%fd75, %fd73, %fd74, %fd72;
	add.s64 	%rd31, %rd30, %rd28;
	ld.global.f64 	%fd76, [%rd31];
	ld.shared.f64 	%fd77, [%r42+24];
	fma.rn.f64 	%fd78, %fd76, %fd77, %fd75;
	add.s64 	%rd32, %rd31, %rd28;
	ld.global.f64 	%fd79, [%rd32];
	ld.shared.f64 	%fd80, [%r42+32];
	fma.rn.f64 	%fd81, %fd79, %fd80, %fd78;
	add.s64 	%rd33, %rd32, %rd28;
	ld.global.f64 	%fd82, [%rd33];
	ld.shared.f64 	%fd83, [%r42+40];
	fma.rn.f64 	%fd84, %fd82, %fd83, %fd81;
	add.s64 	%rd34, %rd33, %rd28;
	ld.global.f64 	%fd85, [%rd34];
	ld.shared.f64 	%fd86, [%r42+48];
	fma.rn.f64 	%fd87, %fd85, %fd86, %fd84;
	add.s64 	%rd35, %rd34, %rd28;
	ld.global.f64 	%fd88, [%rd35];
	ld.shared.f64 	%fd89, [%r42+56];
	fma.rn.f64 	%fd112, %fd88, %fd89, %fd87;
	add.s32 	%r53, %r53, 8;
$L__BB1_10:
	setp.eq.s32 	%p8, %r13, 0;
	@%p8 bra 	$L__BB1_16;
	and.b32  	%r16, %r28, 3;
	setp.lt.u32 	%p9, %r13, 4;
	@%p9 bra 	$L__BB1_13;
	mad.lo.s32 	%r43, %r53, %r28, %r1;
	mul.wide.s32 	%rd36, %r43, 8;
	add.s64 	%rd37, %rd1, %rd36;
	ld.global.f64 	%fd91, [%rd37];
	shl.b32 	%r44, %r53, 3;
	mov.u32 	%r45, _ZZ12matmult_smemiPdS_S_E3s_x;
	add.s32 	%r46, %r45, %r44;
	ld.shared.f64 	%fd92, [%r46];
	fma.rn.f64 	%fd93, %fd91, %fd92, %fd112;
	mul.wide.u32 	%rd38, %r28, 8;
	add.s64 	%rd39, %rd37, %rd38;
	ld.global.f64 	%fd94, [%rd39];
	ld.shared.f64 	%fd95, [%r46+8];
	fma.rn.f64 	%fd96, %fd94, %fd95, %fd93;
	add.s64 	%rd40, %rd39, %rd38;
	ld.global.f64 	%fd97, [%rd40];
	ld.shared.f64 	%fd98, [%r46+16];
	fma.rn.f64 	%fd99, %fd97, %fd98, %fd96;
	add.s64 	%rd41, %rd40, %rd38;
	ld.global.f64 	%fd100, [%rd41];
	ld.shared.f64 	%fd101, [%r46+24];
	fma.rn.f64 	%fd112, %fd100, %fd101, %fd99;
	add.s32 	%r53, %r53, 4;
$L__BB1_13:
	setp.eq.s32 	%p10, %r16, 0;
	@%p10 bra 	$L__BB1_16;
	shl.b32 	%r47, %r53, 3;
	mov.u32 	%r48, _ZZ12matmult_smemiPdS_S_E3s_x;
	add.s32 	%r57, %r48, %r47;
	mad.lo.s32 	%r56, %r53, %r28, %r1;
	neg.s32 	%r55, %r16;
$L__BB1_15:
	.pragma "nounroll";
	mul.wide.s32 	%rd42, %r56, 8;
	add.s64 	%rd43, %rd1, %rd42;
	ld.global.f64 	%fd102, [%rd43];
	ld.shared.f64 	%fd103, [%r57];
	fma.rn.f64 	%fd112, %fd102, %fd103, %fd112;
	add.s32 	%r57, %r57, 8;
	add.s32 	%r56, %r56, %r28;
	add.s32 	%r55, %r55, 1;
	setp.ne.s32 	%p11, %r55, 0;
	@%p11 bra 	$L__BB1_15;
$L__BB1_16:
	cvta.to.global.u64 	%rd44, %rd3;
	mul.wide.s32 	%rd45, %r1, 8;
	add.s64 	%rd46, %rd44, %rd45;
	st.global.f64 	[%rd46], %fd112;
$L__BB1_17:
	ret;

}


// ===== COMPILED SASS (sm_100) =====

	.target	sm_100

	.elftype	@"ET_EXEC"


//--------------------- .note.nv.tkinfo           --------------------------
	.section	.note.nv.tkinfo,"",@"SHT_NOTE"
	.sectionflags	@"SHF_NOTE_NV_TKINFO"
	.tkinfo
        /*0018*/ 	.word	0x00000002
        /*0030*/ 	.string	""
        /*0030*/ 	.string	"ptxas"
        /*0030*/ 	.string	"Cuda compilation tools, release 13.0, V13.0.88"
        /*0030*/ 	.string	"Build cuda_13.0.r13.0/compiler.36424714_0"
        /*0030*/ 	.string	"-arch sm_100 -m 64 "



//--------------------- .note.nv.cuinfo           --------------------------
	.section	.note.nv.cuinfo,"",@"SHT_NOTE"
	.sectionflags	@"SHF_NOTE_NV_CUINFO"
        /*0018*/ 	.short	0x0002
        /*001a*/ 	.short	0x0064
        /*001c*/ 	.short	0x0082
	.zero		2


//--------------------- .nv.info                  --------------------------
	.section	.nv.info,"",@"SHT_CUDA_INFO"
	.align	4


	//----- nvinfo : EIATTR_REGCOUNT
	.align		4
        /*0000*/ 	.byte	0x04, 0x2f
        /*0002*/ 	.short	(.L_1 - .L_0)
	.align		4
.L_0:
        /*0004*/ 	.word	index@(_Z7matmultiPdS_S_)
        /*0008*/ 	.word	0x00000020


	//----- nvinfo : EIATTR_FRAME_SIZE
	.align		4
.L_1:
        /*000c*/ 	.byte	0x04, 0x11
        /*000e*/ 	.short	(.L_3 - .L_2)
	.align		4
.L_2:
        /*0010*/ 	.word	index@(_Z7matmultiPdS_S_)
        /*0014*/ 	.word	0x00000000


	//----- nvinfo : EIATTR_REGCOUNT
	.align		4
.L_3:
        /*0018*/ 	.byte	0x04, 0x2f
        /*001a*/ 	.short	(.L_5 - .L_4)
	.align		4
.L_4:
        /*001c*/ 	.word	index@(_Z12matmult_smemiPdS_S_)
        /*0020*/ 	.word	0x00000020


	//----- nvinfo : EIATTR_FRAME_SIZE
	.align		4
.L_5:
        /*0024*/ 	.byte	0x04, 0x11
        /*0026*/ 	.short	(.L_7 - .L_6)
	.align		4
.L_6:
        /*0028*/ 	.word	index@(_Z12matmult_smemiPdS_S_)
        /*002c*/ 	.word	0x00000000


	//----- nvinfo : EIATTR_MIN_STACK_SIZE
	.align		4
.L_7:
        /*0030*/ 	.byte	0x04, 0x12
        /*0032*/ 	.short	(.L_9 - .L_8)
	.align		4
.L_8:
        /*0034*/ 	.word	index@(_Z12matmult_smemiPdS_S_)
        /*0038*/ 	.word	0x00000000


	//----- nvinfo : EIATTR_MIN_STACK_SIZE
	.align		4
.L_9:
        /*003c*/ 	.byte	0x04, 0x12
        /*003e*/ 	.short	(.L_11 - .L_10)
	.align		4
.L_10:
        /*0040*/ 	.word	index@(_Z7matmultiPdS_S_)
        /*0044*/ 	.word	0x00000000
.L_11:


//--------------------- .nv.compat                --------------------------
	.section	.nv.compat,"",@"SHT_CUDA_COMPAT_INFO"
	.align	4
        /*0000*/ 	.byte	0x02, 0x09, 0x00, 0x00, 0x02, 0x02, 0x01, 0x00, 0x02, 0x05, 0x05, 0x00, 0x03, 0x07, 0x01, 0x01
        /*0010*/ 	.byte	0x02, 0x03, 0x00, 0x00, 0x02, 0x06, 0x01, 0x00, 0x04, 0x0b, 0x08, 0x00, 0x01, 0x00, 0x00, 0x00
        /*0020*/ 	.byte	0x00, 0x00, 0x00, 0x00


//--------------------- .nv.info._Z12matmult_smemiPdS_S_ --------------------------
	.section	.nv.info._Z12matmult_smemiPdS_S_,"",@"SHT_CUDA_INFO"
	.sectionflags	@""
	.align	4


	//----- nvinfo : EIATTR_CUDA_API_VERSION
	.align		4
        /*0000*/ 	.byte	0x04, 0x37
        /*0002*/ 	.short	(.L_13 - .L_12)
.L_12:
        /*0004*/ 	.word	0x00000082


	//----- nvinfo : EIATTR_KPARAM_INFO
	.align		4
.L_13:
        /*0008*/ 	.byte	0x04, 0x17
        /*000a*/ 	.short	(.L_15 - .L_14)
.L_14:
        /*000c*/ 	.word	0x00000000
        /*0010*/ 	.short	0x0003
        /*0012*/ 	.short	0x0018
        /*0014*/ 	.byte	0x00, 0xf5, 0x21, 0x00


	//----- nvinfo : EIATTR_KPARAM_INFO
	.align		4
.L_15:
        /*0018*/ 	.byte	0x04, 0x17
        /*001a*/ 	.short	(.L_17 - .L_16)
.L_16:
        /*001c*/ 	.word	0x00000000
        /*0020*/ 	.short	0x0002
        /*0022*/ 	.short	0x0010
        /*0024*/ 	.byte	0x00, 0xf5, 0x21, 0x00


	//----- nvinfo : EIATTR_KPARAM_INFO
	.align		4
.L_17:
        /*0028*/ 	.byte	0x04, 0x17
        /*002a*/ 	.short	(.L_19 - .L_18)
.L_18:
        /*002c*/ 	.word	0x00000000
        /*0030*/ 	.short	0x0001
        /*0032*/ 	.short	0x0008
        /*0034*/ 	.byte	0x00, 0xf5, 0x21, 0x00


	//----- nvinfo : EIATTR_KPARAM_INFO
	.align		4
.L_19:
        /*0038*/ 	.byte	0x04, 0x17
        /*003a*/ 	.short	(.L_21 - .L_20)
.L_20:
        /*003c*/ 	.word	0x00000000
        /*0040*/ 	.short	0x0000
        /*0042*/ 	.short	0x0000
        /*0044*/ 	.byte	0x00, 0xf0, 0x11, 0x00


	//----- nvinfo : EIATTR_SPARSE_MMA_MASK
	.align		4
.L_21:
        /*0048*/ 	.byte	0x03, 0x50
        /*004a*/ 	.short	0x0000


	//----- nvinfo : EIATTR_MAXREG_COUNT
	.align		4
        /*004c*/ 	.byte	0x03, 0x1b
        /*004e*/ 	.short	0x00ff


	//----- nvinfo : EIATTR_NUM_BARRIERS
	.align		4
        /*0050*/ 	.byte	0x02, 0x4c
        /*0052*/ 	.byte	0x01
	.zero		1


	//----- nvinfo : EIATTR_MERCURY_ISA_VERSION
	.align		4
        /*0054*/ 	.byte	0x03, 0x5f
        /*0056*/ 	.short	0x0101


	//----- nvinfo : EIATTR_VRC_CTA_INIT_COUNT
	.align		4
        /*0058*/ 	.byte	0x02, 0x4a
	.zero		1
	.zero		1


	//----- nvinfo : EIATTR_EXIT_INSTR_OFFSETS
	.align		4
        /*005c*/ 	.byte	0x04, 0x1c
        /*005e*/ 	.short	(.L_23 - .L_22)


	//   ....[0]....
.L_22:
        /*0060*/ 	.word	0x00000140


	//   ....[1]....
        /*0064*/ 	.word	0x00000bb0


	//----- nvinfo : EIATTR_CRS_STACK_SIZE
	.align		4
.L_23:
        /*0068*/ 	.byte	0x04, 0x1e
        /*006a*/ 	.short	(.L_25 - .L_24)
.L_24:
        /*006c*/ 	.word	0x00000000


	//----- nvinfo : EIATTR_CBANK_PARAM_SIZE
	.align		4
.L_25:
        /*0070*/ 	.byte	0x03, 0x19
        /*0072*/ 	.short	0x0020


	//----- nvinfo : EIATTR_PARAM_CBANK
	.align		4
        /*0074*/ 	.byte	0x04, 0x0a
        /*0076*/ 	.short	(.L_27 - .L_26)
	.align		4
.L_26:
        /*0078*/ 	.word	index@(.nv.constant0._Z12matmult_smemiPdS_S_)
        /*007c*/ 	.short	0x0380
        /*007e*/ 	.short	0x0020


	//----- nvinfo : EIATTR_SW_WAR
	.align		4
.L_27:
        /*0080*/ 	.byte	0x04, 0x36
        /*0082*/ 	.short	(.L_29 - .L_28)
.L_28:
        /*0084*/ 	.word	0x00000008
.L_29:


//--------------------- .nv.info._Z7matmultiPdS_S_ --------------------------
	.section	.nv.info._Z7matmultiPdS_S_,"",@"SHT_CUDA_INFO"
	.sectionflags	@""
	.align	4


	//----- nvinfo : EIATTR_CUDA_API_VERSION
	.align		4
        /*0000*/ 	.byte	0x04, 0x37
        /*0002*/ 	.short	(.L_31 - .L_30)
.L_30:
        /*0004*/ 	.word	0x00000082


	//----- nvinfo : EIATTR_KPARAM_INFO
	.align		4
.L_31:
        /*0008*/ 	.byte	0x04, 0x17
        /*000a*/ 	.short	(.L_33 - .L_32)
.L_32:
        /*000c*/ 	.word	0x00000000
        /*0010*/ 	.short	0x0003
        /*0012*/ 	.short	0x0018
        /*0014*/ 	.byte	0x00, 0xf5, 0x21, 0x00


	//----- nvinfo : EIATTR_KPARAM_INFO
	.align		4
.L_33:
        /*0018*/ 	.byte	0x04, 0x17
        /*001a*/ 	.short	(.L_35 - .L_34)
.L_34:
        /*001c*/ 	.word	0x00000000
        /*0020*/ 	.short	0x0002
        /*0022*/ 	.short	0x0010
        /*0024*/ 	.byte	0x00, 0xf5, 0x21, 0x00


	//----- nvinfo : EIATTR_KPARAM_INFO
	.align		4
.L_35:
        /*0028*/ 	.byte	0x04, 0x17
        /*002a*/ 	.short	(.L_37 - .L_36)
.L_36:
        /*002c*/ 	.word	0x00000000
        /*0030*/ 	.short	0x0001
        /*0032*/ 	.short	0x0008
        /*0034*/ 	.byte	0x00, 0xf5, 0x21, 0x00


	//----- nvinfo : EIATTR_KPARAM_INFO
	.align		4
.L_37:
        /*0038*/ 	.byte	0x04, 0x17
        /*003a*/ 	.short	(.L_39 - .L_38)
.L_38:
        /*003c*/ 	.word	0x00000000
        /*0040*/ 	.short	0x0000
        /*0042*/ 	.short	0x0000
        /*0044*/ 	.byte	0x00, 0xf0, 0x11, 0x00


	//----- nvinfo : EIATTR_SPARSE_MMA_MASK
	.align		4
.L_39:
        /*0048*/ 	.byte	0x03, 0x50
        /*004a*/ 	.short	0x0000


	//----- nvinfo : EIATTR_MAXREG_COUNT
	.align		4
        /*004c*/ 	.byte	0x03, 0x1b
        /*004e*/ 	.short	0x00ff


	//----- nvinfo : EIATTR_MERCURY_ISA_VERSION
	.align		4
        /*0050*/ 	.byte	0x03, 0x5f
        /*0052*/ 	.short	0x0101


	//----- nvinfo : EIATTR_VRC_CTA_INIT_COUNT
	.align		4
        /*0054*/ 	.byte	0x02, 0x4a
	.zero		1
	.zero		1


	//----- nvinfo : EIATTR_EXIT_INSTR_OFFSETS
	.align		4
        /*0058*/ 	.byte	0x04, 0x1c
        /*005a*/ 	.short	(.L_41 - .L_40)


	//   ....[0]....
.L_40:
        /*005c*/ 	.word	0x00000070


	//   ....[1]....
        /*0060*/ 	.word	0x00000c00


	//----- nvinfo : EIATTR_CBANK_PARAM_SIZE
	.align		4
.L_41:
        /*0064*/ 	.byte	0x03, 0x19
        /*0066*/ 	.short	0x0020


	//----- nvinfo : EIATTR_PARAM_CBANK
	.align		4
        /*0068*/ 	.byte	0x04, 0x0a
        /*006a*/ 	.short	(.L_43 - .L_42)
	.align		4
.L_42:
        /*006c*/ 	.word	index@(.nv.constant0._Z7matmultiPdS_S_)
        /*0070*/ 	.short	0x0380
        /*0072*/ 	.short	0x0020


	//----- nvinfo : EIATTR_SW_WAR
	.align		4
.L_43:
        /*0074*/ 	.byte	0x04, 0x36
        /*0076*/ 	.short	(.L_45 - .L_44)
.L_44:
        /*0078*/ 	.word	0x00000008
.L_45:


//--------------------- .nv.callgraph             --------------------------
	.section	.nv.callgraph,"",@"SHT_CUDA_CALLGRAPH"
	.align	4
	.sectionentsize	8
	.align		4
        /*0000*/ 	.word	0x00000000
	.align		4
        /*0004*/ 	.word	0xffffffff
	.align		4
        /*0008*/ 	.word	0x00000000
	.align		4
        /*000c*/ 	.word	0xfffffffe
	.align		4
        /*0010*/ 	.word	0x00000000
	.align		4
        /*0014*/ 	.word	0xfffffffd
	.align		4
        /*0018*/ 	.word	0x00000000
	.align		4
        /*001c*/ 	.word	0xfffffffc


//--------------------- .text._Z12matmult_smemiPdS_S_ --------------------------
	.section	.text._Z12matmult_smemiPdS_S_,"ax",@progbits
	.align	128
        .global         _Z12matmult_smemiPdS_S_
        .type           _Z12matmult_smemiPdS_S_,@function
        .size           _Z12matmult_smemiPdS_S_,(.L_x_16 - _Z12matmult_smemiPdS_S_)
        .other          _Z12matmult_smemiPdS_S_,@"STO_CUDA_ENTRY STV_DEFAULT"
_Z12matmult_smemiPdS_S_:
.text._Z12matmult_smemiPdS_S_:
[----:B------:R-:W-:Y:S01]  /*0000*/  LDC R1, c[0x0][0x37c] ;  /* 0x0000df00ff017b82 */ /* 0x000fe20000000800 */
[----:B------:R-:W0:Y:S07]  /*0010*/  S2R R7, SR_TID.X ;  /* 0x0000000000077919 */ /* 0x000e2e0000002100 */
[----:B------:R-:W0:Y:S01]  /*0020*/  S2UR UR4, SR_CTAID.X ;  /* 0x00000000000479c3 */ /* 0x000e220000002500 */
[----:B------:R-:W1:Y:S01]  /*0030*/  LDCU.64 UR6, c[0x0][0x358] ;  /* 0x00006b00ff0677ac */ /* 0x000e620008000a00 */
[----:B------:R-:W-:Y:S06]  /*0040*/  BSSY.RECONVERGENT B0, `(.L_x_0) ;  /* 0x000000e000007945 */ /* 0x000fec0003800200 */
[----:B------:R-:W0:Y:S08]  /*0050*/  LDC R2, c[0x0][0x360] ;  /* 0x0000d800ff027b82 */ /* 0x000e300000000800 */
[----:B------:R-:W2:Y:S01]  /*0060*/  LDC R0, c[0x0][0x380] ;  /* 0x0000e000ff007b82 */ /* 0x000ea20000000800 */
[----:B0-----:R-:W-:-:S05]  /*0070*/  IMAD R7, R2, UR4, R7 ;  /* 0x0000000402077c24 */ /* 0x001fca000f8e0207 */
[----:B--2---:R-:W-:-:S13]  /*0080*/  ISETP.GE.AND P0, PT, R7, R0, PT ;  /* 0x000000000700720c */ /* 0x004fda0003f06270 */
[----:B-1----:R-:W-:Y:S05]  /*0090*/  @P0 BRA `(.L_x_1) ;  /* 0x0000000000200947 */ /* 0x002fea0003800000 */
[----:B------:R-:W0:Y:S02]  /*00a0*/  LDC.64 R2, c[0x0][0x390] ;  /* 0x0000e400ff027b82 */ /* 0x000e240000000a00 */
[----:B0-----:R-:W-:-:S06]  /*00b0*/  IMAD.WIDE R2, R7, 0x8, R2 ;  /* 0x0000000807027825 */ /* 0x001fcc00078e0202 */
[----:B------:R-:W2:Y:S01]  /*00c0*/  LDG.E.64 R2, desc[UR6][R2.64] ;  /* 0x0000000602027981 */ /* 0x000ea2000c1e1b00 */
[----:B------:R-:W0:Y:S01]  /*00d0*/  S2UR UR5, SR_CgaCtaId ;  /* 0x00000000000579c3 */ /* 0x000e220000008800 */
[----:B------:R-:W-:Y:S02]  /*00e0*/  UMOV UR4, 0x400 ;  /* 0x0000040000047882 */ /* 0x000fe40000000000 */
[----:B0-----:R-:W-:-:S06]  /*00f0*/  ULEA UR4, UR5, UR4, 0x18 ;  /* 0x0000000405047291 */ /* 0x001fcc000f8ec0ff */
[----:B------:R-:W-:-:S05]  /*0100*/  LEA R5, R7, UR4, 0x3 ;  /* 0x0000000407057c11 */ /* 0x000fca000f8e18ff */
[----:B--2---:R0:W-:Y:S02]  /*0110*/  STS.64 [R5], R2 ;  /* 0x0000000205007388 */ /* 0x0041e40000000a00 */
.L_x_1:
[----:B------:R-:W-:Y:S05]  /*0120*/  BSYNC.RECONVERGENT B0 ;  /* 0x0000000000007941 */ /* 0x000fea0003800200 */
.L_x_0:
[----:B------:R-:W-:Y:S06]  /*0130*/  BAR.SYNC.DEFER_BLOCKING 0x0 ;  /* 0x0000000000007b1d */ /* 0x000fec0000010000 */
[----:B------:R-:W-:Y:S05]  /*0140*/  @P0 EXIT ;  /* 0x000000000000094d */ /* 0x000fea0003800000 */
[----:B------:R-:W-:Y:S02]  /*0150*/  ISETP.GE.AND P0, PT, R0, 0x1, PT ;  /* 0x000000010000780c */ /* 0x000fe40003f06270 */
[----:B------:R-:W-:-:S11]  /*0160*/  CS2R R20, SRZ ;  /* 0x0000000000147805 */ /* 0x000fd6000001ff00 */
[----:B------:R-:W-:Y:S05]  /*0170*/  @!P0 BRA `(.L_x_2) ;  /* 0x0000000800808947 */ /* 0x000fea0003800000 */
[C---:B0-----:R-:W-:Y:S01]  /*0180*/  IADD3 R3, PT, PT, R0.reuse, -0x1, RZ ;  /* 0xffffffff00037810 */ /* 0x041fe20007ffe0ff */
[----:B------:R-:W-:Y:S01]  /*0190*/  HFMA2 R5, -RZ, RZ, 0, 0 ;  /* 0x00000000ff057431 */ /* 0x000fe200000001ff */
[----:B------:R-:W-:Y:S02]  /*01a0*/  LOP3.LUT R2, R0, 0xf, RZ, 0xc0, !PT ;  /* 0x0000000f00027812 */ /* 0x000fe400078ec0ff */
[----:B------:R-:W-:Y:S02]  /*01b0*/  CS2R R20, SRZ ;  /* 0x0000000000147805 */ /* 0x000fe4000001ff00 */
[----:B------:R-:W-:Y:S02]  /*01c0*/  ISETP.GE.U32.AND P1, PT, R3, 0xf, PT ;  /* 0x0000000f0300780c */ /* 0x000fe40003f26070 */
[----:B------:R-:W-:-:S11]  /*01d0*/  ISETP.NE.AND P0, PT, R2, RZ, PT ;  /* 0x000000ff0200720c */ /* 0x000fd60003f05270 */
[----:B------:R-:W-:Y:S05]  /*01e0*/  @!P1 BRA `(.L_x_3) ;  /* 0x0000000400189947 */ /* 0x000fea0003800000 */
[----:B------:R-:W0:Y:S01]  /*01f0*/  S2UR UR5, SR_CgaCtaId ;  /* 0x00000000000579c3 */ /* 0x000e220000008800 */
[----:B------:R-:W-:Y:S01]  /*0200*/  LOP3.LUT R5, R0, 0x7ffffff0, RZ, 0xc0, !PT ;  /* 0x7ffffff000057812 */ /* 0x000fe200078ec0ff */
[----:B------:R-:W-:Y:S01]  /*0210*/  UMOV UR4, 0x400 ;  /* 0x0000040000047882 */ /* 0x000fe20000000000 */
[----:B------:R-:W-:Y:S02]  /*0220*/  MOV R3, R7 ;  /* 0x0000000700037202 */ /* 0x000fe40000000f00 */
[----:B------:R-:W-:Y:S02]  /*0230*/  CS2R R20, SRZ ;  /* 0x0000000000147805 */ /* 0x000fe4000001ff00 */
[----:B------:R-:W-:Y:S01]  /*0240*/  IADD3 R4, PT, PT, -R5, RZ, RZ ;  /* 0x000000ff05047210 */ /* 0x000fe20007ffe1ff */
[----:B0-----:R-:W-:-:S04]  /*0250*/  ULEA UR4, UR5, UR4, 0x18 ;  /* 0x0000000405047291 */ /* 0x001fc8000f8ec0ff */
[----:B------:R-:W-:-:S12]  /*0260*/  UIADD3 UR4, UPT, UPT, UR4, 0x40, URZ ;  /* 0x0000004004047890 */ /* 0x000fd8000fffe0ff */
.L_x_4:
[----:B------:R-:W0:Y:S02]  /*0270*/  LDC.64 R28, c[0x0][0x388] ;  /* 0x0000e200ff1c7b82 */ /* 0x000e240000000a00 */
[----:B0-----:R-:W-:-:S05]  /*0280*/  IMAD.WIDE R28, R3, 0x8, R28 ;  /* 0x00000008031c7825 */ /* 0x001fca00078e021c */
[----:B------:R0:W2:Y:S02]  /*0290*/  LDG.E.64 R16, desc[UR6][R28.64] ;  /* 0x000000061c107981 */ /* 0x0000a4000c1e1b00 */
[----:B0-----:R-:W-:-:S05]  /*02a0*/  IMAD.WIDE.U32 R28, R0, 0x8, R28 ;  /* 0x00000008001c7825 */ /* 0x001fca00078e001c */
[----:B------:R-:W3:Y:S01]  /*02b0*/  LDG.E.64 R22, desc[UR6][R28.64] ;  /* 0x000000061c167981 */ /* 0x000ee2000c1e1b00 */
[----:B------:R-:W-:-:S05]  /*02c0*/  IMAD.WIDE.U32 R8, R0, 0x8, R28 ;  /* 0x0000000800087825 */ /* 0x000fca00078e001c */
[----:B------:R0:W4:Y:S01]  /*02d0*/  LDG.E.64 R14, desc[UR6][R8.64] ;  /* 0x00000006080e7981 */ /* 0x000122000c1e1b00 */
[----:B------:R-:W-:-:S05]  /*02e0*/  IMAD.WIDE.U32 R24, R0, 0x8, R8 ;  /* 0x0000000800187825 */ /* 0x000fca00078e0008 */
[----:B------:R-:W5:Y:S01]  /*02f0*/  LDG.E.64 R12, desc[UR6][R24.64] ;  /* 0x00000006180c7981 */ /* 0x000f62000c1e1b00 */
[----:B------:R-:W-:-:S03]  /*0300*/  IMAD.WIDE.U32 R18, R0, 0x8, R24 ;  /* 0x0000000800127825 */ /* 0x000fc600078e0018 */
[----:B0-----:R-:W2:Y:S04]  /*0310*/  LDS.128 R8, [UR4+-0x40] ;  /* 0xffffc004ff087984 */ /* 0x001ea80008000c00 */
[----:B------:R-:W5:Y:S01]  /*0320*/  LDG.E.64 R24, desc[UR6][R18.64] ;  /* 0x0000000612187981 */ /* 0x000f62000c1e1b00 */
[----:B------:R-:W-:-:S05]  /*0330*/  IMAD.WIDE.U32 R26, R0, 0x8, R18 ;  /* 0x00000008001a7825 */ /* 0x000fca00078e0012 */
[----:B------:R0:W5:Y:S01]  /*0340*/  LDG.E.64 R18, desc[UR6][R26.64] ;  /* 0x000000061a127981 */ /* 0x000162000c1e1b00 */
[----:B--2---:R-:W-:Y:S01]  /*0350*/  DFMA R20, R16, R8, R20 ;  /* 0x000000081014722b */ /* 0x004fe20000000014 */
[----:B------:R-:W-:-:S07]  /*0360*/  IMAD.WIDE.U32 R16, R0, 0x8, R26 ;  /* 0x0000000800107825 */ /* 0x000fce00078e001a */
[----:B---3--:R-:W-:Y:S01]  /*0370*/  DFMA R20, R22, R10, R20 ;  /* 0x0000000a1614722b */ /* 0x008fe20000000014 */
[----:B------:R-:W2:Y:S01]  /*0380*/  LDG.E.64 R22, desc[UR6][R16.64] ;  /* 0x0000000610167981 */ /* 0x000ea2000c1e1b00 */
[----:B0-----:R-:W-:-:S03]  /*0390*/  IMAD.WIDE.U32 R26, R0, 0x8, R16 ;  /* 0x00000008001a7825 */ /* 0x001fc600078e0010 */
[----:B------:R-:W4:Y:S04]  /*03a0*/  LDS.128 R8, [UR4+-0x30] ;  /* 0xffffd004ff087984 */ /* 0x000f280008000c00 */
[----:B------:R0:W3:Y:S01]  /*03b0*/  LDG.E.64 R16, desc[UR6][R26.64] ;  /* 0x000000061a107981 */ /* 0x0000e2000c1e1b00 */
[----:B------:R-:W-:Y:S01]  /*03c0*/  IMAD.WIDE.U32 R28, R0, 0x8, R26 ;  /* 0x00000008001c7825 */ /* 0x000fe200078e001a */
[----:B----4-:R-:W-:-:S04]  /*03d0*/  DFMA R8, R14, R8, R20 ;  /* 0x000000080e08722b */ /* 0x010fc80000000014 */
[----:B------:R-:W4:Y:S01]  /*03e0*/  LDG.E.64 R20, desc[UR6][R28.64] ;  /* 0x000000061c147981 */ /* 0x000f22000c1e1b00 */
[----:B0-----:R-:W-:-:S03]  /*03f0*/  IMAD.WIDE.U32 R26, R0, 0x8, R28 ;  /* 0x00000008001a7825 */ /* 0x001fc600078e001c */
[----:B-----5:R-:W-:Y:S01]  /*0400*/  DFMA R10, R12, R10, R8 ;  /* 0x0000000a0c0a722b */ /* 0x020fe20000000008 */
[----:B------:R-:W0:Y:S04]  /*0410*/  LDS.128 R12, [UR4+-0x20] ;  /* 0xffffe004ff0c7984 */ /* 0x000e280008000c00 */
[----:B------:R-:W5:Y:S03]  /*0420*/  LDG.E.64 R28, desc[UR6][R26.64] ;  /* 0x000000061a1c7981 */ /* 0x000f66000c1e1b00 */
[----:B0-----:R-:W-:Y:S02]  /*0430*/  DFMA R24, R24, R12, R10 ;  /* 0x0000000c1818722b */ /* 0x001fe4000000000a */
[----:B------:R-:W2:Y:S01]  /*0440*/  LDS.128 R8, [UR4+-0x10] ;  /* 0xfffff004ff087984 */ /* 0x000ea20008000c00 */
[----:B------:R-:W-:-:S05]  /*0450*/  IMAD.WIDE.U32 R12, R0, 0x8, R26 ;  /* 0x00000008000c7825 */ /* 0x000fca00078e001a */
[----:B------:R0:W5:Y:S01]  /*0460*/  LDG.E.64 R26, desc[UR6][R12.64] ;  /* 0x000000060c1a7981 */ /* 0x000162000c1e1b00 */
[----:B------:R-:W-:Y:S01]  /*0470*/  DFMA R14, R18, R14, R24 ;  /* 0x0000000e120e722b */ /* 0x000fe20000000018 */
[----:B------:R-:W-:-:S05]  /*0480*/  IMAD.WIDE.U32 R18, R0, 0x8, R12 ;  /* 0x0000000800127825 */ /* 0x000fca00078e000c */
[----:B------:R-:W5:Y:S02]  /*0490*/  LDG.E.64 R24, desc[UR6][R18.64] ;  /* 0x0000000612187981 */ /* 0x000f64000c1e1b00 */
[----:B--2---:R-:W-:Y:S02]  /*04a0*/  DFMA R22, R22, R8, R14 ;  /* 0x000000081616722b */ /* 0x004fe4000000000e */
[----:B0-----:R-:W4:Y:S01]  /*04b0*/  LDS.128 R12, [UR4] ;  /* 0x00000004ff0c7984 */ /* 0x001f220008000c00 */
[----:B------:R-:W-:-:S05]  /*04c0*/  IMAD.WIDE.U32 R8, R0, 0x8, R18 ;  /* 0x0000000800087825 */ /* 0x000fca00078e0012 */
[----:B------:R0:W2:Y:S01]  /*04d0*/  LDG.E.64 R18, desc[UR6][R8.64] ;  /* 0x0000000608127981 */ /* 0x0000a2000c1e1b00 */
[----:B---3--:R-:W-:Y:S01]  /*04e0*/  DFMA R10, R16, R10, R22 ;  /* 0x0000000a100a722b */ /* 0x008fe20000000016 */
[----:B------:R-:W-:-:S05]  /*04f0*/  IMAD.WIDE.U32 R22, R0, 0x8, R8 ;  /* 0x0000000800167825 */ /* 0x000fca00078e0008 */
[----:B------:R-:W3:Y:S01]  /*0500*/  LDG.E.64 R16, desc[UR6][R22.64] ;  /* 0x0000000616107981 */ /* 0x000ee2000c1e1b00 */
[----:B0-----:R-:W-:-:S05]  /*0510*/  IMAD.WIDE.U32 R8, R0, 0x8, R22 ;  /* 0x0000000800087825 */ /* 0x001fca00078e0016 */
[----:B------:R0:W3:Y:S01]  /*0520*/  LDG.E.64 R22, desc[UR6][R8.64] ;  /* 0x0000000608167981 */ /* 0x0000e2000c1e1b00 */
[----:B----4-:R-:W-:Y:S01]  /*0530*/  DFMA R10, R20, R12, R10 ;  /* 0x0000000c140a722b */ /* 0x010fe2000000000a */
[----:B------:R-:W-:-:S06]  /*0540*/  IMAD.WIDE.U32 R20, R0, 0x8, R8 ;  /* 0x0000000800147825 */ /* 0x000fcc00078e0008 */
[----:B------:R-:W4:Y:S01]  /*0550*/  LDG.E.64 R20, desc[UR6][R20.64] ;  /* 0x0000000614147981 */ /* 0x000f22000c1e1b00 */
[----:B-----5:R-:W-:-:S03]  /*0560*/  DFMA R10, R28, R14, R10 ;  /* 0x0000000e1c0a722b */ /* 0x020fc6000000000a */
[----:B------:R-:W1:Y:S05]  /*0570*/  LDS.128 R12, [UR4+0x10] ;  /* 0x00001004ff0c7984 */ /* 0x000e6a0008000c00 */
[----:B-1----:R-:W-:Y:S02]  /*0580*/  DFMA R12, R26, R12, R10 ;  /* 0x0000000c1a0c722b */ /* 0x002fe4000000000a */
[----:B0-----:R-:W2:Y:S06]  /*0590*/  LDS.128 R8, [UR4+0x20] ;  /* 0x00002004ff087984 */ /* 0x001eac0008000c00 */
[----:B------:R-:W-:-:S02]  /*05a0*/  DFMA R24, R24, R14, R12 ;  /* 0x0000000e1818722b */ /* 0x000fc4000000000c */
[----:B------:R-:W0:Y:S01]  /*05b0*/  LDS.128 R12, [UR4+0x30] ;  /* 0x00003004ff0c7984 */ /* 0x000e220008000c00 */
[----:B------:R-:W-:-:S04]  /*05c0*/  IADD3 R4, PT, PT, R4, 0x10, RZ ;  /* 0x0000001004047810 */ /* 0x000fc80007ffe0ff */
[----:B------:R-:W-:Y:S01]  /*05d0*/  ISETP.NE.AND P1, PT, R4, RZ, PT ;  /* 0x000000ff0400720c */ /* 0x000fe20003f25270 */
[----:B------:R-:W-:Y:S01]  /*05e0*/  UIADD3 UR4, UPT, UPT, UR4, 0x80, URZ ;  /* 0x0000008004047890 */ /* 0x000fe2000fffe0ff */
[----:B------:R-:W-:Y:S01]  /*05f0*/  LEA R3, R0, R3, 0x4 ;  /* 0x0000000300037211 */ /* 0x000fe200078e20ff */
[----:B--2---:R-:W-:-:S08]  /*0600*/  DFMA R18, R18, R8, R24 ;  /* 0x000000081212722b */ /* 0x004fd00000000018 */
[----:B---3--:R-:W-:-:S08]  /*0610*/  DFMA R10, R16, R10, R18 ;  /* 0x0000000a100a722b */ /* 0x008fd00000000012 */
[----:B0-----:R-:W-:-:S08]  /*0620*/  DFMA R10, R22, R12, R10 ;  /* 0x0000000c160a722b */ /* 0x001fd0000000000a */
[----:B----4-:R-:W-:Y:S01]  /*0630*/  DFMA R20, R20, R14, R10 ;  /* 0x0000000e1414722b */ /* 0x010fe2000000000a */
[----:B------:R-:W-:Y:S10]  /*0640*/  @P1 BRA `(.L_x_4) ;  /* 0xfffffffc00081947 */ /* 0x000ff4000383ffff */
.L_x_3:
[----:B------:R-:W-:Y:S05]  /*0650*/  @!P0 BRA `(.L_x_2) ;  /* 0x0000000400488947 */ /* 0x000fea0003800000 */
[----:B------:R-:W-:Y:S02]  /*0660*/  ISETP.GE.U32.AND P0, PT, R2, 0x8, PT ;  /* 0x000000080200780c */ /* 0x000fe40003f06070 */
[----:B------:R-:W-:-:S04]  /*0670*/  LOP3.LUT R4, R0, 0x7, RZ, 0xc0, !PT ;  /* 0x0000000700047812 */ /* 0x000fc800078ec0ff */
[----:B------:R-:W-:-:S07]  /*0680*/  ISETP.NE.AND P1, PT, R4, RZ, PT ;  /* 0x000000ff0400720c */ /* 0x000fce0003f25270 */
[----:B------:R-:W-:Y:S06]  /*0690*/  @!P0 BRA `(.L_x_5) ;  /* 0x00000000008c8947 */ /* 0x000fec0003800000 */
[----:B------:R-:W0:Y:S01]  /*06a0*/  LDC.64 R2, c[0x0][0x388] ;  /* 0x0000e200ff027b82 */ /* 0x000e220000000a00 */
[----:B------:R-:W-:-:S04]  /*06b0*/  IMAD R9, R5, R0, R7 ;  /* 0x0000000005097224 */ /* 0x000fc800078e0207 */
[----:B0-----:R-:W-:-:S05]  /*06c0*/  IMAD.WIDE R2, R9, 0x8, R2 ;  /* 0x0000000809027825 */ /* 0x001fca00078e0202 */
[----:B------:R-:W2:Y:S01]  /*06d0*/  LDG.E.64 R16, desc[UR6][R2.64] ;  /* 0x0000000602107981 */ /* 0x000ea2000c1e1b00 */
[----:B------:R-:W-:-:S05]  /*06e0*/  IMAD.WIDE.U32 R22, R0, 0x8, R2 ;  /* 0x0000000800167825 */ /* 0x000fca00078e0002 */
[----:B------:R-:W3:Y:S01]  /*06f0*/  LDG.E.64 R14, desc[UR6][R22.64] ;  /* 0x00000006160e7981 */ /* 0x000ee2000c1e1b00 */
[C---:B------:R-:W-:Y:S01]  /*0700*/  IMAD.WIDE.U32 R18, R0.reuse, 0x8, R22 ;  /* 0x0000000800127825 */ /* 0x040fe200078e0016 */
[----:B------:R-:W0:Y:S04]  /*0710*/  S2R R9, SR_CgaCtaId ;  /* 0x0000000000097919 */ /* 0x000e280000008800 */
[----:B------:R1:W4:Y:S01]  /*0720*/  LDG.E.64 R12, desc[UR6][R18.64] ;  /* 0x00000006120c7981 */ /* 0x000322000c1e1b00 */
[----:B------:R-:W-:Y:S01]  /*0730*/  MOV R6, 0x400 ;  /* 0x0000040000067802 */ /* 0x000fe20000000f00 */
[----:B-1----:R-:W-:-:S05]  /*0740*/  IMAD.WIDE.U32 R18, R0, 0x8, R18 ;  /* 0x0000000800127825 */ /* 0x002fca00078e0012 */
[----:B------:R-:W5:Y:S01]  /*0750*/  LDG.E.64 R24, desc[UR6][R18.64] ;  /* 0x0000000612187981 */ /* 0x000f62000c1e1b00 */
[----:B0-----:R-:W-:-:S05]  /*0760*/  LEA R6, R9, R6, 0x18 ;  /* 0x0000000609067211 */ /* 0x001fca00078ec0ff */
[----:B------:R-:W-:-:S05]  /*0770*/  IMAD R6, R5, 0x8, R6 ;  /* 0x0000000805067824 */ /* 0x000fca00078e0206 */
[----:B------:R-:W2:Y:S01]  /*0780*/  LDS.128 R8, [R6] ;  /* 0x0000000006087984 */ /* 0x000ea20000000c00 */
[----:B------:R-:W-:-:S05]  /*0790*/  IMAD.WIDE.U32 R26, R0, 0x8, R18 ;  /* 0x00000008001a7825 */ /* 0x000fca00078e0012 */
[----:B------:R-:W5:Y:S01]  /*07a0*/  LDG.E.64 R2, desc[UR6][R26.64] ;  /* 0x000000061a027981 */ /* 0x000f62000c1e1b00 */
[----:B------:R-:W-:-:S05]  /*07b0*/  IMAD.WIDE.U32 R28, R0, 0x8, R26 ;  /* 0x00000008001c7825 */ /* 0x000fca00078e001a */
[----:B------:R0:W5:Y:S02]  /*07c0*/  LDG.E.64 R22, desc[UR6][R28.64] ;  /* 0x000000061c167981 */ /* 0x000164000c1e1b00 */
[----:B0-----:R-:W-:-:S05]  /*07d0*/  IMAD.WIDE.U32 R28, R0, 0x8, R28 ;  /* 0x00000008001c7825 */ /* 0x001fca00078e001c */
[----:B------:R-:W5:Y:S01]  /*07e0*/  LDG.E.64 R26, desc[UR6][R28.64] ;  /* 0x000000061c1a7981 */ /* 0x000f62000c1e1b00 */
[----:B--2---:R-:W-:Y:S01]  /*07f0*/  DFMA R8, R16, R8, R20 ;  /* 0x000000081008722b */ /* 0x004fe20000000014 */
[----:B------:R-:W-:Y:S02]  /*0800*/  IMAD.WIDE.U32 R20, R0, 0x8, R28 ;  /* 0x0000000800147825 */ /* 0x000fe400078e001c */
[----:B------:R-:W-:Y:S04]  /*0810*/  LDS.128 R16, [R6+0x30] ;  /* 0x0000300006107984 */ /* 0x000fe80000000c00 */
[----:B------:R-:W2:Y:S01]  /*0820*/  LDG.E.64 R20, desc[UR6][R20.64] ;  /* 0x0000000614147981 */ /* 0x000ea2000c1e1b00 */
[----:B---3--:R-:W-:-:S03]  /*0830*/  DFMA R14, R14, R10, R8 ;  /* 0x0000000a0e0e722b */ /* 0x008fc60000000008 */
[----:B------:R-:W4:Y:S05]  /*0840*/  LDS.128 R8, [R6+0x10] ;  /* 0x0000100006087984 */ /* 0x000f2a0000000c00 */
[----:B----4-:R-:W-:Y:S02]  /*0850*/  DFMA R8, R12, R8, R14 ;  /* 0x000000080c08722b */ /* 0x010fe4000000000e */
[----:B------:R-:W0:Y:S06]  /*0860*/  LDS.128 R12, [R6+0x20] ;  /* 0x00002000060c7984 */ /* 0x000e2c0000000c00 */
[----:B-----5:R-:W-:Y:S01]  /*0870*/  DFMA R8, R24, R10, R8 ;  /* 0x0000000a1808722b */ /* 0x020fe20000000008 */
[----:B------:R-:W-:-:S07]  /*0880*/  IADD3 R5, PT, PT, R5, 0x8, RZ ;  /* 0x0000000805057810 */ /* 0x000fce0007ffe0ff */
[----:B0-----:R-:W-:-:S08]  /*0890*/  DFMA R2, R2, R12, R8 ;  /* 0x0000000c0202722b */ /* 0x001fd00000000008 */
[----:B------:R-:W-:-:S08]  /*08a0*/  DFMA R2, R22, R14, R2 ;  /* 0x0000000e1602722b */ /* 0x000fd00000000002 */
[----:B------:R-:W-:-:S08]  /*08b0*/  DFMA R2, R26, R16, R2 ;  /* 0x000000101a02722b */ /* 0x000fd00000000002 */
[----:B--2---:R-:W-:-:S11]  /*08c0*/  DFMA R20, R20, R18, R2 ;  /* 0x000000121414722b */ /* 0x004fd60000000002 */
.L_x_5:
        /* <DEDUP_REMOVED lines=8> */
[----:B------:R0:W2:Y:S01]  /*0950*/  LDG.E.64 R16, desc[UR6][R8.64] ;  /* 0x0000000608107981 */ /* 0x0000a2000c1e1b00 */
[----:B------:R-:W-:-:S05]  /*0960*/  IMAD.WIDE.U32 R26, R0, 0x8, R8 ;  /* 0x00000008001a7825 */ /* 0x000fca00078e0008 */
[----:B------:R-:W3:Y:S01]  /*0970*/  LDG.E.64 R18, desc[UR6][R26.64] ;  /* 0x000000061a127981 */ /* 0x000ee2000c1e1b00 */
[----:B------:R-:W-:-:S05]  /*0980*/  IMAD.WIDE.U32 R28, R0, 0x8, R26 ;  /* 0x00000008001c7825 */ /* 0x000fca00078e001a */
[----:B------:R-:W4:Y:S01]  /*0990*/  LDG.E.64 R24, desc[UR6][R28.64] ;  /* 0x000000061c187981 */ /* 0x000f22000c1e1b00 */
[----:B------:R-:W-:-:S06]  /*09a0*/  IMAD.WIDE.U32 R22, R0, 0x8, R28 ;  /* 0x0000000800167825 */ /* 0x000fcc00078e001c */
[----:B------:R-:W5:Y:S01]  /*09b0*/  LDG.E.64 R22, desc[UR6][R22.64] ;  /* 0x0000000616167981 */ /* 0x000f62000c1e1b00 */
[----:B------:R-:W-:Y:S01]  /*09c0*/  MOV R3, 0x400 ;  /* 0x0000040000037802 */ /* 0x000fe20000000f00 */
[----:B------:R-:W1:Y:S03]  /*09d0*/  S2R R4, SR_CgaCtaId ;  /* 0x0000000000047919 */ /* 0x000e660000008800 */
[----:B-1----:R-:W-:-:S04]  /*09e0*/  LEA R4, R4, R3, 0x18 ;  /* 0x0000000304047211 */ /* 0x002fc800078ec0ff */
[C---:B------:R-:W-:Y:S02]  /*09f0*/  LEA R4, R5.reuse, R4, 0x3 ;  /* 0x0000000405047211 */ /* 0x040fe400078e18ff */
[----:B------:R-:W-:-:S03]  /*0a00*/  IADD3 R5, PT, PT, R5, 0x4, RZ ;  /* 0x0000000405057810 */ /* 0x000fc60007ffe0ff */
[----:B0-----:R-:W2:Y:S04]  /*0a10*/  LDS.128 R8, [R4] ;  /* 0x0000000004087984 */ /* 0x001ea80000000c00 */
[----:B------:R-:W4:Y:S01]  /*0a20*/  LDS.128 R12, [R4+0x10] ;  /* 0x00001000040c7984 */ /* 0x000f220000000c00 */
[----:B--2---:R-:W-:-:S08]  /*0a30*/  DFMA R8, R16, R8, R20 ;  /* 0x000000081008722b */ /* 0x004fd00000000014 */
[----:B---3--:R-:W-:-:S08]  /*0a40*/  DFMA R8, R18, R10, R8 ;  /* 0x0000000a1208722b */ /* 0x008fd00000000008 */
[----:B----4-:R-:W-:-:S08]  /*0a50*/  DFMA R8, R24, R12, R8 ;  /* 0x0000000c1808722b */ /* 0x010fd00000000008 */
[----:B-----5:R-:W-:-:S11]  /*0a60*/  DFMA R20, R22, R14, R8 ;  /* 0x0000000e1614722b */ /* 0x020fd60000000008 */
.L_x_6:
[----:B------:R-:W-:Y:S05]  /*0a70*/  @!P1 BRA `(.L_x_2) ;  /* 0x0000000000409947 */ /* 0x000fea0003800000 */
[----:B------:R-:W0:Y:S01]  /*0a80*/  S2R R4, SR_CgaCtaId ;  /* 0x0000000000047919 */ /* 0x000e220000008800 */
[----:B------:R-:W1:Y:S01]  /*0a90*/  LDC.64 R8, c[0x0][0x388] ;  /* 0x0000e200ff087b82 */ /* 0x000e620000000a00 */
[----:B------:R-:W-:Y:S01]  /*0aa0*/  MOV R3, 0x400 ;  /* 0x0000040000037802 */ /* 0x000fe20000000f00 */
[----:B------:R-:W-:Y:S02]  /*0ab0*/  IMAD.MOV R10, RZ, RZ, -R2 ;  /* 0x000000ffff0a7224 */ /* 0x000fe400078e0a02 */
[----:B------:R-:W-:Y:S01]  /*0ac0*/  IMAD R11, R5, R0, R7 ;  /* 0x00000000050b7224 */ /* 0x000fe200078e0207 */
[----:B0-----:R-:W-:-:S04]  /*0ad0*/  LEA R4, R4, R3, 0x18 ;  /* 0x0000000304047211 */ /* 0x001fc800078ec0ff */
[----:B------:R-:W-:-:S07]  /*0ae0*/  LEA R6, R5, R4, 0x3 ;  /* 0x0000000405067211 */ /* 0x000fce00078e18ff */
.L_x_7:
[C---:B-1----:R-:W-:Y:S01]  /*0af0*/  IMAD.WIDE R2, R11.reuse, 0x8, R8 ;  /* 0x000000080b027825 */ /* 0x042fe200078e0208 */
[----:B------:R0:W1:Y:S05]  /*0b00*/  LDS.64 R4, [R6] ;  /* 0x0000000006047984 */ /* 0x00006a0000000a00 */
[----:B------:R-:W1:Y:S01]  /*0b10*/  LDG.E.64 R2, desc[UR6][R2.64] ;  /* 0x0000000602027981 */ /* 0x000e62000c1e1b00 */
[----:B------:R-:W-:Y:S02]  /*0b20*/  IADD3 R10, PT, PT, R10, 0x1, RZ ;  /* 0x000000010a0a7810 */ /* 0x000fe40007ffe0ff */
[----:B------:R-:W-:Y:S02]  /*0b30*/  IADD3 R11, PT, PT, R11, R0, RZ ;  /* 0x000000000b0b7210 */ /* 0x000fe40007ffe0ff */
[----:B------:R-:W-:-:S02]  /*0b40*/  ISETP.NE.AND P0, PT, R10, RZ, PT ;  /* 0x000000ff0a00720c */ /* 0x000fc40003f05270 */
[----:B0-----:R-:W-:Y:S01]  /*0b50*/  IADD3 R6, PT, PT, R6, 0x8, RZ ;  /* 0x0000000806067810 */ /* 0x001fe20007ffe0ff */
[----:B-1----:R-:W-:-:S10]  /*0b60*/  DFMA R20, R2, R4, R20 ;  /* 0x000000040214722b */ /* 0x002fd40000000014 */
[----:B------:R-:W-:Y:S05]  /*0b70*/  @P0 BRA `(.L_x_7) ;  /* 0xfffffffc00dc0947 */ /* 0x000fea000383ffff */
.L_x_2:
[----:B0-----:R-:W0:Y:S02]  /*0b80*/  LDC.64 R2, c[0x0][0x398] ;  /* 0x0000e600ff027b82 */ /* 0x001e240000000a00 */
[----:B0-----:R-:W-:-:S05]  /*0b90*/  IMAD.WIDE R2, R7, 0x8, R2 ;  /* 0x0000000807027825 */ /* 0x001fca00078e0202 */
[----:B------:R-:W-:Y:S01]  /*0ba0*/  STG.E.64 desc[UR6][R2.64], R20 ;  /* 0x0000001402007986 */ /* 0x000fe2000c101b06 */
[----:B------:R-:W-:Y:S05]  /*0bb0*/  EXIT ;  /* 0x000000000000794d */ /* 0x000fea0003800000 */
.L_x_8:
[----:B------:R-:W-:-:S00]  /*0bc0*/  BRA `(.L_x_8) ;  /* 0xfffffffc00fc7947 */ /* 0x000fc0000383ffff */
[----:B------:R-:W-:-:S00]  /*0bd0*/  NOP ;  /* 0x0000000000007918 */ /* 0x000fc00000000000 */
        /* <DEDUP_REMOVED lines=10> */
.L_x_16:


//--------------------- .text._Z7matmultiPdS_S_   --------------------------
	.section	.text._Z7matmultiPdS_S_,"ax",@progbits
	.align	128
        .global         _Z7matmultiPdS_S_
        .type           _Z7matmultiPdS_S_,@function
        .size           _Z7matmultiPdS_S_,(.L_x_17 - _Z7matmultiPdS_S_)
        .other          _Z7matmultiPdS_S_,@"STO_CUDA_ENTRY STV_DEFAULT"
_Z7matmultiPdS_S_:
.text._Z7matmultiPdS_S_:
[----:B------:R-:W-:Y:S01]  /*0000*/  LDC R1, c[0x0][0x37c] ;  /* 0x0000df00ff017b82 */ /* 0x000fe20000000800 */
[----:B------:R-:W0:Y:S07]  /*0010*/  S2R R2, SR_TID.X ;  /* 0x0000000000027919 */ /* 0x000e2e0000002100 */
[----:B------:R-:W0:Y:S08]  /*0020*/  S2UR UR4, SR_CTAID.X ;  /* 0x00000000000479c3 */ /* 0x000e300000002500 */
[----:B------:R-:W0:Y:S08]  /*0030*/  LDC R3, c[0x0][0x360] ;  /* 0x0000d800ff037b82 */ /* 0x000e300000000800 */
[----:B------:R-:W1:Y:S01]  /*0040*/  LDC R0, c[0x0][0x380] ;  /* 0x0000e000ff007b82 */ /* 0x000e620000000800 */
[----:B0-----:R-:W-:-:S05]  /*0050*/  IMAD R3, R3, UR4, R2 ;  /* 0x0000000403037c24 */ /* 0x001fca000f8e0202 */
[----:B-1----:R-:W-:-:S13]  /*0060*/  ISETP.GE.AND P0, PT, R3, R0, PT ;  /* 0x000000000300720c */ /* 0x002fda0003f06270 */
[----:B------:R-:W-:Y:S05]  /*0070*/  @P0 EXIT ;  /* 0x000000000000094d */ /* 0x000fea0003800000 */
[----:B------:R-:W-:Y:S01]  /*0080*/  ISETP.GE.AND P0, PT, R0, 0x1, PT ;  /* 0x000000010000780c */ /* 0x000fe20003f06270 */
[----:B------:R-:W0:Y:S01]  /*0090*/  LDCU.64 UR6, c[0x0][0x358] ;  /* 0x00006b00ff0677ac */ /* 0x000e220008000a00 */
[----:B------:R-:W-:-:S11]  /*00a0*/  CS2R R16, SRZ ;  /* 0x0000000000107805 */ /* 0x000fd6000001ff00 */
[----:B------:R-:W-:Y:S05]  /*00b0*/  @!P0 BRA `(.L_x_9) ;  /* 0x0000000800c48947 */ /* 0x000fea0003800000 */
[C---:B------:R-:W-:Y:S02]  /*00c0*/  IADD3 R2, PT, PT, R0.reuse, -0x1, RZ ;  /* 0xffffffff00027810 */ /* 0x040fe40007ffe0ff */
[----:B------:R-:W-:Y:S02]  /*00d0*/  CS2R R16, SRZ ;  /* 0x0000000000107805 */ /* 0x000fe4000001ff00 */
[----:B------:R-:W-:Y:S02]  /*00e0*/  LOP3.LUT R4, R0, 0xf, RZ, 0xc0, !PT ;  /* 0x0000000f00047812 */ /* 0x000fe400078ec0ff */
[----:B------:R-:W-:Y:S01]  /*00f0*/  ISETP.GE.U32.AND P1, PT, R2, 0xf, PT ;  /* 0x0000000f0200780c */ /* 0x000fe20003f26070 */
[----:B------:R-:W-:Y:S01]  /*0100*/  HFMA2 R2, -RZ, RZ, 0, 0 ;  /* 0x00000000ff027431 */ /* 0x000fe200000001ff */
[----:B------:R-:W-:-:S11]  /*0110*/  ISETP.NE.AND P0, PT, R4, RZ, PT ;  /* 0x000000ff0400720c */ /* 0x000fd60003f05270 */
[----:B------:R-:W-:Y:S05]  /*0120*/  @!P1 BRA `(.L_x_10) ;  /* 0x0000000400489947 */ /* 0x000fea0003800000 */
[----:B------:R-:W1:Y:S01]  /*0130*/  LDCU.64 UR4, c[0x0][0x390] ;  /* 0x00007200ff0477ac */ /* 0x000e620008000a00 */
[----:B------:R-:W-:Y:S02]  /*0140*/  LOP3.LUT R2, R0, 0x7ffffff0, RZ, 0xc0, !PT ;  /* 0x7ffffff000027812 */ /* 0x000fe400078ec0ff */
[----:B------:R-:W-:Y:S02]  /*0150*/  CS2R R16, SRZ ;  /* 0x0000000000107805 */ /* 0x000fe4000001ff00 */
[----:B------:R-:W-:Y:S02]  /*0160*/  MOV R5, R3 ;  /* 0x0000000300057202 */ /* 0x000fe40000000f00 */
[----:B------:R-:W-:Y:S01]  /*0170*/  IADD3 R26, PT, PT, -R2, RZ, RZ ;  /* 0x000000ff021a7210 */ /* 0x000fe20007ffe1ff */
[----:B-1----:R-:W-:-:S04]  /*0180*/  UIADD3 UR4, UP0, UPT, UR4, 0x40, URZ ;  /* 0x0000004004047890 */ /* 0x002fc8000ff1e0ff */
[----:B------:R-:W-:Y:S02]  /*0190*/  UIADD3.X UR5, UPT, UPT, URZ, UR5, URZ, UP0, !UPT ;  /* 0x00000005ff057290 */ /* 0x000fe400087fe4ff */
[----:B------:R-:W-:-:S04]  /*01a0*/  MOV R10, UR4 ;  /* 0x00000004000a7c02 */ /* 0x000fc80008000f00 */
[----:B------:R-:W-:-:S07]  /*01b0*/  MOV R11, UR5 ;  /* 0x00000005000b7c02 */ /* 0x000fce0008000f00 */
.L_x_11:
[----:B------:R-:W1:Y:S01]  /*01c0*/  LDC.64 R22, c[0x0][0x388] ;  /* 0x0000e200ff167b82 */ /* 0x000e620000000a00 */
[----:B------:R-:W-:Y:S02]  /*01d0*/  MOV R6, R10 ;  /* 0x0000000a00067202 */ /* 0x000fe40000000f00 */
[----:B------:R-:W-:-:S05]  /*01e0*/  MOV R7, R11 ;  /* 0x0000000b00077202 */ /* 0x000fca0000000f00 */
[----:B0-----:R-:W2:Y:S04]  /*01f0*/  LDG.E.64 R8, desc[UR6][R6.64+-0x40] ;  /* 0xffffc00606087981 */ /* 0x001ea8000c1e1b00 */
[----:B------:R-:W3:Y:S04]  /*0200*/  LDG.E.64 R14, desc[UR6][R6.64+-0x38] ;  /* 0xffffc806060e7981 */ /* 0x000ee8000c1e1b00 */
[----:B------:R-:W4:Y:S01]  /*0210*/  LDG.E.64 R20, desc[UR6][R6.64+-0x30] ;  /* 0xffffd00606147981 */ /* 0x000f22000c1e1b00 */
[----:B-1----:R-:W-:-:S05]  /*0220*/  IMAD.WIDE R22, R5, 0x8, R22 ;  /* 0x0000000805167825 */ /* 0x002fca00078e0216 */
[----:B------:R-:W2:Y:S01]  /*0230*/  LDG.E.64 R18, desc[UR6][R22.64] ;  /* 0x0000000616127981 */ /* 0x000ea2000c1e1b00 */
[----:B------:R-:W-:-:S05]  /*0240*/  IMAD.WIDE.U32 R28, R0, 0x8, R22 ;  /* 0x00000008001c7825 */ /* 0x000fca00078e0016 */
[----:B------:R-:W3:Y:S01]  /*0250*/  LDG.E.64 R12, desc[UR6][R28.64] ;  /* 0x000000061c0c7981 */ /* 0x000ee2000c1e1b00 */
[----:B------:R-:W-:-:S05]  /*0260*/  IMAD.WIDE.U32 R24, R0, 0x10, R22 ;  /* 0x0000001000187825 */ /* 0x000fca00078e0016 */
[----:B------:R-:W4:Y:S01]  /*0270*/  LDG.E.64 R10, desc[UR6][R24.64] ;  /* 0x00000006180a7981 */ /* 0x000f22000c1e1b00 */
[----:B--2---:R-:W-:Y:S01]  /*0280*/  DFMA R16, R18, R8, R16 ;  /* 0x000000081210722b */ /* 0x004fe20000000010 */
[C-C-:B------:R-:W-:Y:S02]  /*0290*/  IMAD.WIDE.U32 R8, R0.reuse, 0x18, R22.reuse ;  /* 0x0000001800087825 */ /* 0x140fe400078e0016 */
[----:B------:R-:W2:Y:S04]  /*02a0*/  LDG.E.64 R18, desc[UR6][R6.64+-0x28] ;  /* 0xffffd80606127981 */ /* 0x000ea8000c1e1b00 */
[----:B------:R-:W2:Y:S01]  /*02b0*/  LDG.E.64 R8, desc[UR6][R8.64] ;  /* 0x0000000608087981 */ /* 0x000ea2000c1e1b00 */
[----:B---3--:R-:W-:Y:S01]  /*02c0*/  DFMA R14, R12, R14, R16 ;  /* 0x0000000e0c0e722b */ /* 0x008fe20000000010 */
[----:B------:R-:W-:-:S02]  /*02d0*/  IMAD.WIDE.U32 R12, R0, 0x20, R22 ;  /* 0x00000020000c7825 */ /* 0x000fc400078e0016 */
[----:B------:R-:W3:Y:S04]  /*02e0*/  LDG.E.64 R16, desc[UR6][R6.64+-0x20] ;  /* 0xffffe00606107981 */ /* 0x000ee8000c1e1b00 */
[----:B------:R-:W3:Y:S01]  /*02f0*/  LDG.E.64 R12, desc[UR6][R12.64] ;  /* 0x000000060c0c7981 */ /* 0x000ee2000c1e1b00 */
[----:B----4-:R-:W-:Y:S01]  /*0300*/  DFMA R20, R10, R20, R14 ;  /* 0x000000140a14722b */ /* 0x010fe2000000000e */
[C-C-:B------:R-:W-:Y:S02]  /*0310*/  IMAD.WIDE.U32 R10, R0.reuse, 0x28, R22.reuse ;  /* 0x00000028000a7825 */ /* 0x140fe400078e0016 */
[----:B------:R-:W4:Y:S04]  /*0320*/  LDG.E.64 R14, desc[UR6][R6.64+-0x18] ;  /* 0xffffe806060e7981 */ /* 0x000f28000c1e1b00 */
[----:B------:R-:W4:Y:S01]  /*0330*/  LDG.E.64 R10, desc[UR6][R10.64] ;  /* 0x000000060a0a7981 */ /* 0x000f22000c1e1b00 */
[----:B------:R-:W-:-:S04]  /*0340*/  IMAD.WIDE.U32 R28, R0, 0x30, R22 ;  /* 0x00000030001c7825 */ /* 0x000fc800078e0016 */
[C-C-:B------:R-:W-:Y:S01]  /*0350*/  IMAD.WIDE.U32 R24, R0.reuse, 0x38, R22.reuse ;  /* 0x0000003800187825 */ /* 0x140fe200078e0016 */
[----:B--2---:R-:W-:Y:S01]  /*0360*/  DFMA R18, R8, R18, R20 ;  /* 0x000000120812722b */ /* 0x004fe20000000014 */
[----:B------:R-:W2:Y:S04]  /*0370*/  LDG.E.64 R20, desc[UR6][R6.64+-0x10] ;  /* 0xfffff00606147981 */ /* 0x000ea8000c1e1b00 */
[----:B------:R-:W2:Y:S03]  /*0380*/  LDG.E.64 R8, desc[UR6][R28.64] ;  /* 0x000000061c087981 */ /* 0x000ea6000c1e1b00 */
[----:B---3--:R-:W-:Y:S02]  /*0390*/  DFMA R16, R12, R16, R18 ;  /* 0x000000100c10722b */ /* 0x008fe40000000012 */
[----:B------:R-:W3:Y:S04]  /*03a0*/  LDG.E.64 R18, desc[UR6][R6.64+-0x8] ;  /* 0xfffff80606127981 */ /* 0x000ee8000c1e1b00 */
[----:B------:R-:W3:Y:S02]  /*03b0*/  LDG.E.64 R12, desc[UR6][R24.64] ;  /* 0x00000006180c7981 */ /* 0x000ee4000c1e1b00 */
[----:B----4-:R-:W-:Y:S01]  /*03c0*/  DFMA R14, R10, R14, R16 ;  /* 0x0000000e0a0e722b */ /* 0x010fe20000000010 */
[C-C-:B------:R-:W-:Y:S01]  /*03d0*/  IMAD.WIDE.U32 R16, R0.reuse, 0x40, R22.reuse ;  /* 0x0000004000107825 */ /* 0x140fe200078e0016 */
[----:B------:R-:W4:Y:S04]  /*03e0*/  LDG.E.64 R10, desc[UR6][R6.64] ;  /* 0x00000006060a7981 */ /* 0x000f28000c1e1b00 */
[----:B------:R-:W5:Y:S04]  /*03f0*/  LDG.E.64 R24, desc[UR6][R6.64+0x38] ;  /* 0x0000380606187981 */ /* 0x000f68000c1e1b00 */
[----:B------:R-:W4:Y:S01]  /*0400*/  LDG.E.64 R16, desc[UR6][R16.64] ;  /* 0x0000000610107981 */ /* 0x000f22000c1e1b00 */
[----:B--2---:R-:W-:Y:S01]  /*0410*/  DFMA R20, R8, R20, R14 ;  /* 0x000000140814722b */ /* 0x004fe2000000000e */
[----:B------:R-:W-:-:S02]  /*0420*/  IMAD.WIDE.U32 R8, R0, 0x48, R22 ;  /* 0x0000004800087825 */ /* 0x000fc400078e0016 */
[----:B------:R-:W2:Y:S04]  /*0430*/  LDG.E.64 R14, desc[UR6][R6.64+0x8] ;  /* 0x00000806060e7981 */ /* 0x000ea8000c1e1b00 */
[----:B------:R-:W2:Y:S01]  /*0440*/  LDG.E.64 R8, desc[UR6][R8.64] ;  /* 0x0000000608087981 */ /* 0x000ea2000c1e1b00 */
[----:B---3--:R-:W-:Y:S01]  /*0450*/  DFMA R18, R12, R18, R20 ;  /* 0x000000120c12722b */ /* 0x008fe20000000014 */
[C-C-:B------:R-:W-:Y:S02]  /*0460*/  IMAD.WIDE.U32 R12, R0.reuse, 0x50, R22.reuse ;  /* 0x00000050000c7825 */ /* 0x140fe400078e0016 */
[----:B------:R-:W3:Y:S04]  /*0470*/  LDG.E.64 R20, desc[UR6][R6.64+0x10] ;  /* 0x0000100606147981 */ /* 0x000ee8000c1e1b00 */
[----:B------:R-:W3:Y:S01]  /*0480*/  LDG.E.64 R12, desc[UR6][R12.64] ;  /* 0x000000060c0c7981 */ /* 0x000ee2000c1e1b00 */
[----:B----4-:R-:W-:Y:S01]  /*0490*/  DFMA R10, R16, R10, R18 ;  /* 0x0000000a100a722b */ /* 0x010fe20000000012 */
[----:B------:R-:W-:-:S02]  /*04a0*/  IMAD.WIDE.U32 R18, R0, 0x58, R22 ;  /* 0x0000005800127825 */ /* 0x000fc400078e0016 */
[----:B------:R-:W4:Y:S04]  /*04b0*/  LDG.E.64 R16, desc[UR6][R6.64+0x18] ;  /* 0x0000180606107981 */ /* 0x000f28000c1e1b00 */
        /* <DEDUP_REMOVED lines=11> */
[----:B------:R-:W4:Y:S02]  /*0570*/  LDG.E.64 R18, desc[UR6][R6.64+0x30] ;  /* 0x0000300606127981 */ /* 0x000f24000c1e1b00 */
[----:B------:R-:W-:-:S02]  /*0580*/  IMAD.WIDE.U32 R22, R0, 0x78, R22 ;  /* 0x0000007800167825 */ /* 0x000fc400078e0016 */
[----:B------:R-:W4:Y:S04]  /*0590*/  LDG.E.64 R20, desc[UR6][R20.64] ;  /* 0x0000000614147981 */ /* 0x000f28000c1e1b00 */
[----:B------:R-:W5:Y:S01]  /*05a0*/  LDG.E.64 R22, desc[UR6][R22.64] ;  /* 0x0000000616167981 */ /* 0x000f62000c1e1b00 */
[----:B------:R-:W-:-:S04]  /*05b0*/  IADD3 R26, PT, PT, R26, 0x10, RZ ;  /* 0x000000101a1a7810 */ /* 0x000fc80007ffe0ff */
[----:B------:R-:W-:Y:S02]  /*05c0*/  ISETP.NE.AND P1, PT, R26, RZ, PT ;  /* 0x000000ff1a00720c */ /* 0x000fe40003f25270 */
[----:B------:R-:W-:Y:S01]  /*05d0*/  LEA R5, R0, R5, 0x4 ;  /* 0x0000000500057211 */ /* 0x000fe200078e20ff */
[----:B--2---:R-:W-:-:S08]  /*05e0*/  DFMA R8, R10, R8, R16 ;  /* 0x000000080a08722b */ /* 0x004fd00000000010 */
[----:B---3--:R-:W-:Y:S01]  /*05f0*/  DFMA R8, R14, R12, R8 ;  /* 0x0000000c0e08722b */ /* 0x008fe20000000008 */
[----:B------:R-:W-:-:S07]  /*0600*/  IADD3 R10, P2, PT, R6, 0x80, RZ ;  /* 0x00000080060a7810 */ /* 0x000fce0007f5e0ff */
[----:B----4-:R-:W-:Y:S01]  /*0610*/  DFMA R8, R20, R18, R8 ;  /* 0x000000121408722b */ /* 0x010fe20000000008 */
[----:B------:R-:W-:-:S07]  /*0620*/  IADD3.X R11, PT, PT, RZ, R7, RZ, P2, !PT ;  /* 0x00000007ff0b7210 */ /* 0x000fce00017fe4ff */
[----:B-----5:R-:W-:Y:S01]  /*0630*/  DFMA R16, R22, R24, R8 ;  /* 0x000000181610722b */ /* 0x020fe20000000008 */
[----:B------:R-:W-:Y:S10]  /*0640*/  @P1 BRA `(.L_x_11) ;  /* 0xfffffff800dc1947 */ /* 0x000ff4000383ffff */
.L_x_10:
[----:B------:R-:W-:Y:S05]  /*0650*/  @!P0 BRA `(.L_x_9) ;  /* 0x00000004005c8947 */ /* 0x000fea0003800000 */
[----:B------:R-:W-:Y:S02]  /*0660*/  ISETP.GE.U32.AND P0, PT, R4, 0x8, PT ;  /* 0x000000080400780c */ /* 0x000fe40003f06070 */
[----:B------:R-:W-:-:S04]  /*0670*/  LOP3.LUT R26, R0, 0x7, RZ, 0xc0, !PT ;  /* 0x00000007001a7812 */ /* 0x000fc800078ec0ff */
[----:B------:R-:W-:-:S07]  /*0680*/  ISETP.NE.AND P1, PT, R26, RZ, PT ;  /* 0x000000ff1a00720c */ /* 0x000fce0003f25270 */
[----:B------:R-:W-:Y:S06]  /*0690*/  @!P0 BRA `(.L_x_12) ;  /* 0x0000000000948947 */ /* 0x000fec0003800000 */
[----:B------:R-:W1:Y:S01]  /*06a0*/  LDC.64 R14, c[0x0][0x388] ;  /* 0x0000e200ff0e7b82 */ /* 0x000e620000000a00 */
[----:B------:R-:W-:-:S07]  /*06b0*/  IMAD R5, R2, R0, R3 ;  /* 0x0000000002057224 */ /* 0x000fce00078e0203 */
[----:B------:R-:W2:Y:S01]  /*06c0*/  LDC.64 R28, c[0x0][0x390] ;  /* 0x0000e400ff1c7b82 */ /* 0x000ea20000000a00 */
[----:B-1----:R-:W-:-:S05]  /*06d0*/  IMAD.WIDE R14, R5, 0x8, R14 ;  /* 0x00000008050e7825 */ /* 0x002fca00078e020e */
[----:B0-----:R0:W3:Y:S01]  /*06e0*/  LDG.E.64 R12, desc[UR6][R14.64] ;  /* 0x000000060e0c7981 */ /* 0x0010e2000c1e1b00 */
[----:B--2---:R-:W-:-:S05]  /*06f0*/  IMAD.WIDE.U32 R28, R2, 0x8, R28 ;  /* 0x00000008021c7825 */ /* 0x004fca00078e001c */
[----:B------:R-:W3:Y:S01]  /*0700*/  LDG.E.64 R10, desc[UR6][R28.64] ;  /* 0x000000061c0a7981 */ /* 0x000ee2000c1e1b00 */
[----:B0-----:R-:W-:-:S03]  /*0710*/  IMAD.WIDE.U32 R14, R0, 0x8, R14 ;  /* 0x00000008000e7825 */ /* 0x001fc600078e000e */
[----:B------:R-:W2:Y:S04]  /*0720*/  LDG.E.64 R6, desc[UR6][R28.64+0x8] ;  /* 0x000008061c067981 */ /* 0x000ea8000c1e1b00 */
[----:B------:R-:W2:Y:S01]  /*0730*/  LDG.E.64 R8, desc[UR6][R14.64] ;  /* 0x000000060e087981 */ /* 0x000ea2000c1e1b00 */
[----:B------:R-:W-:-:S03]  /*0740*/  IMAD.WIDE.U32 R24, R0, 0x8, R14 ;  /* 0x0000000800187825 */ /* 0x000fc600078e000e */
[----:B------:R-:W4:Y:S04]  /*0750*/  LDG.E.64 R22, desc[UR6][R28.64+0x10] ;  /* 0x000010061c167981 */ /* 0x000f28000c1e1b00 */
[----:B------:R0:W4:Y:S04]  /*0760*/  LDG.E.64 R4, desc[UR6][R24.64] ;  /* 0x0000000618047981 */ /* 0x000128000c1e1b00 */
[----:B------:R-:W5:Y:S01]  /*0770*/  LDG.E.64 R20, desc[UR6][R28.64+0x18] ;  /* 0x000018061c147981 */ /* 0x000f62000c1e1b00 */
[----:B0-----:R-:W-:-:S05]  /*0780*/  IMAD.WIDE.U32 R24, R0, 0x8, R24 ;  /* 0x0000000800187825 */ /* 0x001fca00078e0018 */
[----:B------:R0:W5:Y:S01]  /*0790*/  LDG.E.64 R18, desc[UR6][R24.64] ;  /* 0x0000000618127981 */ /* 0x000162000c1e1b00 */
[----:B---3--:R-:W-:Y:S01]  /*07a0*/  DFMA R12, R12, R10, R16 ;  /* 0x0000000a0c0c722b */ /* 0x008fe20000000010 */
[C---:B------:R-:W-:Y:S02]  /*07b0*/  IMAD.WIDE.U32 R10, R0.reuse, 0x8, R24 ;  /* 0x00000008000a7825 */ /* 0x040fe400078e0018 */
[----:B------:R-:W3:Y:S04]  /*07c0*/  LDG.E.64 R16, desc[UR6][R28.64+0x20] ;  /* 0x000020061c107981 */ /* 0x000ee8000c1e1b00 */
[----:B------:R-:W3:Y:S01]  /*07d0*/  LDG.E.64 R14, desc[UR6][R10.64] ;  /* 0x000000060a0e7981 */ /* 0x000ee2000c1e1b00 */
[----:B--2---:R-:W-:Y:S01]  /*07e0*/  DFMA R8, R8, R6, R12 ;  /* 0x000000060808722b */ /* 0x004fe2000000000c */
[----:B------:R-:W-:-:S02]  /*07f0*/  IMAD.WIDE.U32 R6, R0, 0x8, R10 ;  /* 0x0000000800067825 */ /* 0x000fc400078e000a */
[----:B------:R-:W2:Y:S04]  /*0800*/  LDG.E.64 R12, desc[UR6][R28.64+0x28] ;  /* 0x000028061c0c7981 */ /* 0x000ea8000c1e1b00 */
[----:B------:R-:W2:Y:S01]  /*0810*/  LDG.E.64 R10, desc[UR6][R6.64] ;  /* 0x00000006060a7981 */ /* 0x000ea2000c1e1b00 */
[----:B----4-:R-:W-:Y:S01]  /*0820*/  DFMA R22, R4, R22, R8 ;  /* 0x000000160416722b */ /* 0x010fe20000000008 */
[C---:B------:R-:W-:Y:S02]  /*0830*/  IMAD.WIDE.U32 R4, R0.reuse, 0x8, R6 ;  /* 0x0000000800047825 */ /* 0x040fe400078e0006 */
[----:B------:R-:W4:Y:S04]  /*0840*/  LDG.E.64 R8, desc[UR6][R28.64+0x30] ;  /* 0x000030061c087981 */ /* 0x000f28000c1e1b00 */
[----:B------:R-:W4:Y:S01]  /*0850*/  LDG.E.64 R6, desc[UR6][R4.64] ;  /* 0x0000000604067981 */ /* 0x000f22000c1e1b00 */
[----:B0-----:R-:W-:-:S06]  /*0860*/  IMAD.WIDE.U32 R24, R0, 0x8, R4 ;  /* 0x0000000800187825 */ /* 0x001fcc00078e0004 */
[----:B------:R-:W4:Y:S04]  /*0870*/  LDG.E.64 R24, desc[UR6][R24.64] ;  /* 0x0000000618187981 */ /* 0x000f28000c1e1b00 */
[----:B------:R-:W4:Y:S01]  /*0880*/  LDG.E.64 R4, desc[UR6][R28.64+0x38] ;  /* 0x000038061c047981 */ /* 0x000f22000c1e1b00 */
[----:B-----5:R-:W-:Y:S01]  /*0890*/  DFMA R18, R18, R20, R22 ;  /* 0x000000141212722b */ /* 0x020fe20000000016 */
[----:B------:R-:W-:-:S07]  /*08a0*/  IADD3 R2, PT, PT, R2, 0x8, RZ ;  /* 0x0000000802027810 */ /* 0x000fce0007ffe0ff */
[----:B---3--:R-:W-:-:S08]  /*08b0*/  DFMA R14, R14, R16, R18 ;  /* 0x000000100e0e722b */ /* 0x008fd00000000012 */
[----:B--2---:R-:W-:-:S08]  /*08c0*/  DFMA R10, R10, R12, R14 ;  /* 0x0000000c0a0a722b */ /* 0x004fd0000000000e */
[----:B----4-:R-:W-:-:S08]  /*08d0*/  DFMA R8, R6, R8, R10 ;  /* 0x000000080608722b */ /* 0x010fd0000000000a */
[----:B------:R-:W-:-:S11]  /*08e0*/  DFMA R16, R24, R4, R8 ;  /* 0x000000041810722b */ /* 0x000fd60000000008 */
.L_x_12:
        /* <DEDUP_REMOVED lines=9> */
[----:B0-----:R-:W3:Y:S01]  /*0980*/  LDG.E.64 R6, desc[UR6][R26.64] ;  /* 0x000000061a067981 */ /* 0x001ee2000c1e1b00 */
[----:B--2---:R-:W-:-:S05]  /*0990*/  IMAD.WIDE.U32 R24, R2, 0x8, R24 ;  /* 0x0000000802187825 */ /* 0x004fca00078e0018 */
[----:B------:R-:W3:Y:S01]  /*09a0*/  LDG.E.64 R8, desc[UR6][R24.64] ;  /* 0x0000000618087981 */ /* 0x000ee2000c1e1b00 */
[----:B------:R-:W-:-:S03]  /*09b0*/  IMAD.WIDE.U32 R28, R0, 0x8, R26 ;  /* 0x00000008001c7825 */ /* 0x000fc600078e001a */
[----:B------:R-:W2:Y:S04]  /*09c0*/  LDG.E.64 R18, desc[UR6][R24.64+0x8] ;  /* 0x0000080618127981 */ /* 0x000ea8000c1e1b00 */
[----:B------:R0:W2:Y:S04]  /*09d0*/  LDG.E.64 R14, desc[UR6][R28.64] ;  /* 0x000000061c0e7981 */ /* 0x0000a8000c1e1b00 */
[----:B------:R-:W4:Y:S04]  /*09e0*/  LDG.E.64 R12, desc[UR6][R24.64+0x10] ;  /* 0x00001006180c7981 */ /* 0x000f28000c1e1b00 */
[----:B------:R-:W5:Y:S01]  /*09f0*/  LDG.E.64 R22, desc[UR6][R24.64+0x18] ;  /* 0x0000180618167981 */ /* 0x000f62000c1e1b00 */
[----:B0-----:R-:W-:-:S05]  /*0a00*/  IMAD.WIDE.U32 R28, R0, 0x8, R28 ;  /* 0x00000008001c7825 */ /* 0x001fca00078e001c */
[----:B------:R-:W4:Y:S01]  /*0a10*/  LDG.E.64 R10, desc[UR6][R28.64] ;  /* 0x000000061c0a7981 */ /* 0x000f22000c1e1b00 */
[----:B------:R-:W-:-:S06]  /*0a20*/  IMAD.WIDE.U32 R20, R0, 0x8, R28 ;  /* 0x0000000800147825 */ /* 0x000fcc00078e001c */
[----:B------:R-:W5:Y:S01]  /*0a30*/  LDG.E.64 R20, desc[UR6][R20.64] ;  /* 0x0000000614147981 */ /* 0x000f62000c1e1b00 */
[----:B------:R-:W-:Y:S01]  /*0a40*/  IADD3 R2, PT, PT, R2, 0x4, RZ ;  /* 0x0000000402027810 */ /* 0x000fe20007ffe0ff */
[----:B---3--:R-:W-:-:S08]  /*0a50*/  DFMA R6, R6, R8, R16 ;  /* 0x000000080606722b */ /* 0x008fd00000000010 */
[----:B--2---:R-:W-:-:S08]  /*0a60*/  DFMA R6, R14, R18, R6 ;  /* 0x000000120e06722b */ /* 0x004fd00000000006 */
[----:B----4-:R-:W-:-:S08]  /*0a70*/  DFMA R6, R10, R12, R6 ;  /* 0x0000000c0a06722b */ /* 0x010fd00000000006 */
[----:B-----5:R-:W-:-:S11]  /*0a80*/  DFMA R16, R20, R22, R6 ;  /* 0x000000161410722b */ /* 0x020fd60000000006 */
.L_x_13:
[----:B------:R-:W-:Y:S05]  /*0a90*/  @!P1 BRA `(.L_x_9) ;  /* 0x00000000004c9947 */ /* 0x000fea0003800000 */
[----:B------:R-:W1:Y:S01]  /*0aa0*/  LDC.64 R8, c[0x0][0x390] ;  /* 0x0000e400ff087b82 */ /* 0x000e620000000a00 */
[----:B------:R-:W-:Y:S01]  /*0ab0*/  IADD3 R10, PT, PT, -R4, RZ, RZ ;  /* 0x000000ff040a7210 */ /* 0x000fe20007ffe1ff */
[----:B------:R-:W-:-:S06]  /*0ac0*/  IMAD R11, R2, R0, R3 ;  /* 0x00000000020b7224 */ /* 0x000fcc00078e0203 */
[----:B------:R-:W2:Y:S01]  /*0ad0*/  LDC.64 R6, c[0x0][0x388] ;  /* 0x0000e200ff067b82 */ /* 0x000ea20000000a00 */
[----:B-1----:R-:W-:-:S03]  /*0ae0*/  IMAD.WIDE.U32 R8, R2, 0x8, R8 ;  /* 0x0000000802087825 */ /* 0x002fc600078e0008 */
[----:B------:R-:W-:Y:S02]  /*0af0*/  MOV R12, R8 ;  /* 0x00000008000c7202 */ /* 0x000fe40000000f00 */
[----:B------:R-:W-:-:S07]  /*0b00*/  MOV R13, R9 ;  /* 0x00000009000d7202 */ /* 0x000fce0000000f00 */
.L_x_14:
[----:B--2---:R-:W-:Y:S01]  /*0b10*/  IMAD.WIDE R4, R11, 0x8, R6 ;  /* 0x000000080b047825 */ /* 0x004fe200078e0206 */
[----:B------:R-:W-:Y:S02]  /*0b20*/  MOV R8, R12 ;  /* 0x0000000c00087202 */ /* 0x000fe40000000f00 */
[----:B------:R-:W-:-:S03]  /*0b30*/  MOV R9, R13 ;  /* 0x0000000d00097202 */ /* 0x000fc60000000f00 */
[----:B0-----:R-:W2:Y:S04]  /*0b40*/  LDG.E.64 R4, desc[UR6][R4.64] ;  /* 0x0000000604047981 */ /* 0x001ea8000c1e1b00 */
[----:B------:R-:W2:Y:S01]  /*0b50*/  LDG.E.64 R8, desc[UR6][R8.64] ;  /* 0x0000000608087981 */ /* 0x000ea2000c1e1b00 */
[----:B------:R-:W-:Y:S02]  /*0b60*/  IADD3 R10, PT, PT, R10, 0x1, RZ ;  /* 0x000000010a0a7810 */ /* 0x000fe40007ffe0ff */
[----:B------:R-:W-:Y:S02]  /*0b70*/  IADD3 R12, P1, PT, R12, 0x8, RZ ;  /* 0x000000080c0c7810 */ /* 0x000fe40007f3e0ff */
[----:B------:R-:W-:Y:S02]  /*0b80*/  ISETP.NE.AND P0, PT, R10, RZ, PT ;  /* 0x000000ff0a00720c */ /* 0x000fe40003f05270 */
[----:B------:R-:W-:-:S02]  /*0b90*/  IADD3 R11, PT, PT, R11, R0, RZ ;  /* 0x000000000b0b7210 */ /* 0x000fc40007ffe0ff */
[----:B------:R-:W-:Y:S01]  /*0ba0*/  IADD3.X R13, PT, PT, RZ, R13, RZ, P1, !PT ;  /* 0x0000000dff0d7210 */ /* 0x000fe20000ffe4ff */
[----:B--2---:R-:W-:-:S08]  /*0bb0*/  DFMA R16, R4, R8, R16 ;  /* 0x000000080410722b */ /* 0x004fd00000000010 */
[----:B------:R-:W-:Y:S05]  /*0bc0*/  @P0 BRA `(.L_x_14) ;  /* 0xfffffffc00d00947 */ /* 0x000fea000383ffff */
.L_x_9:
[----:B------:R-:W1:Y:S02]  /*0bd0*/  LDC.64 R4, c[0x0][0x398] ;  /* 0x0000e600ff047b82 */ /* 0x000e640000000a00 */
[----:B-1----:R-:W-:-:S05]  /*0be0*/  IMAD.WIDE R2, R3, 0x8, R4 ;  /* 0x0000000803027825 */ /* 0x002fca00078e0204 */
[----:B0-----:R-:W-:Y:S01]  /*0bf0*/  STG.E.64 desc[UR6][R2.64], R16 ;  /* 0x0000001002007986 */ /* 0x001fe2000c101b06 */
[----:B------:R-:W-:Y:S05]  /*0c00*/  EXIT ;  /* 0x000000000000794d */ /* 0x000fea0003800000 */
.L_x_15:
        /* <DEDUP_REMOVED lines=15> */
.L_x_17:


//--------------------- .nv.shared._Z12matmult_smemiPdS_S_ --------------------------
	.section	.nv.shared._Z12matmult_smemiPdS_S_,"aw",@nobits
	.sectionflags	@""
	.align	8
.nv.shared._Z12matmult_smemiPdS_S_:
	.zero		9024


//--------------------- .nv.shared.reserved.0     --------------------------
	.section	.nv.shared.reserved.0,"aw",@nobits
	.weak		__nv_reservedSMEM_offset_0_alias
	.size		__nv_reservedSMEM_offset_0_alias, 0, 64
	.other		__nv_reservedSMEM_offset_0_alias,@"STO_CUDA_RESERVED_SHARED STV_DEFAULT"
__nv_reservedSMEM_offset_0_alias:
	.zero		0
	.zero		64


//--------------------- .nv.constant0._Z12matmult_smemiPdS_S_ --------------------------
	.section	.nv.constant0._Z12matmult_smemiPdS_S_,"a",@progbits
	.sectionflags	@""
	.align	4
.nv.constant0._Z12matmult_smemiPdS_S_:
	.zero		928


//--------------------- .nv.constant0._Z7matmultiPdS_S_ --------------------------
	.section	.nv.constant0._Z7matmultiPdS_S_,"a",@progbits
	.sectionflags	@""
	.align	4
.nv.constant0._Z7matmultiPdS_S_:
	.zero		928


//--------------------- SYMBOLS --------------------------

	.type		.nv.reservedSmem.offset0,@object
	.size		.nv.reservedSmem.offset0,0x4
	.type		.nv.reservedSmem.cap,@object
	.size		.nv.reservedSmem.cap,0x4
